	.headerflags	@"EF_CUDA_TEXMODE_UNIFIED EF_CUDA_64BIT_ADDRESS EF_CUDA_ACCELERATORS EF_CUDA_SM90 EF_CUDA_VIRTUAL_SM(EF_CUDA_SM90)"
	.elftype	@"ET_EXEC"


//--------------------- .nv.info                  --------------------------
	.section	.nv.info,"",@"SHT_CUDA_INFO"
	.align	4


	//----- nvinfo : EIATTR_REGCOUNT
	.align		4
        /*0000*/ 	.byte	0x04, 0x2f
        /*0002*/ 	.short	(.L_3 - .L_2)
	.align		4
.L_2:
        /*0004*/ 	.word	index@(triton_poi_fused_cat_31)
        /*0008*/ 	.word	0x00000048


	//----- nvinfo : EIATTR_MIN_STACK_SIZE
	.align		4
.L_3:
        /*000c*/ 	.byte	0x04, 0x12
        /*000e*/ 	.short	(.L_5 - .L_4)
	.align		4
.L_4:
        /*0010*/ 	.word	index@(triton_poi_fused_cat_31)
        /*0014*/ 	.word	0x00000008


	//----- nvinfo : EIATTR_FRAME_SIZE
	.align		4
.L_5:
        /*0018*/ 	.byte	0x04, 0x11
        /*001a*/ 	.short	(.L_7 - .L_6)
	.align		4
.L_6:
        /*001c*/ 	.word	index@(triton_poi_fused_cat_31)
        /*0020*/ 	.word	0x00000008


	//----- nvinfo : EIATTR_MIN_STACK_SIZE
	.align		4
.L_7:
        /*0024*/ 	.byte	0x04, 0x12
        /*0026*/ 	.short	(.L_9 - .L_8)
	.align		4
.L_8:
        /*0028*/ 	.word	index@(triton_poi_fused_cat_31)
        /*002c*/ 	.word	0x00000008
.L_9:


//--------------------- .nv.info.triton_poi_fused_cat_31 --------------------------
	.section	.nv.info.triton_poi_fused_cat_31,"",@"SHT_CUDA_INFO"
	.sectionflags	@""
	.align	4


	//----- nvinfo : EIATTR_CUDA_API_VERSION
	.align		4
        /*0000*/ 	.byte	0x04, 0x37
        /*0002*/ 	.short	(.L_11 - .L_10)
.L_10:
        /*0004*/ 	.word	0x0000007c


	//----- nvinfo : EIATTR_KPARAM_INFO
	.align		4
.L_11:
        /*0008*/ 	.byte	0x04, 0x17
        /*000a*/ 	.short	(.L_13 - .L_12)
.L_12:
        /*000c*/ 	.word	0x00000000
        /*0010*/ 	.short	0x0015
        /*0012*/ 	.short	0x00a8
        /*0014*/ 	.byte	0x00, 0xf0, 0x11, 0x00


	//----- nvinfo : EIATTR_KPARAM_INFO
	.align		4
.L_13:
        /*0018*/ 	.byte	0x04, 0x17
        /*001a*/ 	.short	(.L_15 - .L_14)
.L_14:
        /*001c*/ 	.word	0x00000000
        /*0020*/ 	.short	0x0014
        /*0022*/ 	.short	0x00a0
        /*0024*/ 	.byte	0x00, 0xf4, 0x21, 0x00


	//----- nvinfo : EIATTR_KPARAM_INFO
	.align		4
.L_15:
        /*0028*/ 	.byte	0x04, 0x17
        /*002a*/ 	.short	(.L_17 - .L_16)
.L_16:
        /*002c*/ 	.word	0x00000000
        /*0030*/ 	.short	0x0013
        /*0032*/ 	.short	0x0098
        /*0034*/ 	.byte	0x00, 0xf4, 0x21, 0x00


	//----- nvinfo : EIATTR_KPARAM_INFO
	.align		4
.L_17:
        /*0038*/ 	.byte	0x04, 0x17
        /*003a*/ 	.short	(.L_19 - .L_18)
.L_18:
        /*003c*/ 	.word	0x00000000
        /*0040*/ 	.short	0x0012
        /*0042*/ 	.short	0x0090
        /*0044*/ 	.byte	0x00, 0xf4, 0x21, 0x00


	//----- nvinfo : EIATTR_KPARAM_INFO
	.align		4
.L_19:
        /*0048*/ 	.byte	0x04, 0x17
        /*004a*/ 	.short	(.L_21 - .L_20)
.L_20:
        /*004c*/ 	.word	0x00000000
        /*0050*/ 	.short	0x0011
        /*0052*/ 	.short	0x0088
        /*0054*/ 	.byte	0x00, 0xf4, 0x21, 0x00


	//----- nvinfo : EIATTR_KPARAM_INFO
	.align		4
.L_21:
        /*0058*/ 	.byte	0x04, 0x17
        /*005a*/ 	.short	(.L_23 - .L_22)
.L_22:
        /*005c*/ 	.word	0x00000000
        /*0060*/ 	.short	0x0010
        /*0062*/ 	.short	0x0080
        /*0064*/ 	.byte	0x00, 0xf4, 0x21, 0x00


	//----- nvinfo : EIATTR_KPARAM_INFO
	.align		4
.L_23:
        /*0068*/ 	.byte	0x04, 0x17
        /*006a*/ 	.short	(.L_25 - .L_24)
.L_24:
        /*006c*/ 	.word	0x00000000
        /*0070*/ 	.short	0x000f
        /*0072*/ 	.short	0x0078
        /*0074*/ 	.byte	0x00, 0xf4, 0x21, 0x00


	//----- nvinfo : EIATTR_KPARAM_INFO
	.align		4
.L_25:
        /*0078*/ 	.byte	0x04, 0x17
        /*007a*/ 	.short	(.L_27 - .L_26)
.L_26:
        /*007c*/ 	.word	0x00000000
        /*0080*/ 	.short	0x000e
        /*0082*/ 	.short	0x0070
        /*0084*/ 	.byte	0x00, 0xf4, 0x21, 0x00


	//----- nvinfo : EIATTR_KPARAM_INFO
	.align		4
.L_27:
        /*0088*/ 	.byte	0x04, 0x17
        /*008a*/ 	.short	(.L_29 - .L_28)
.L_28:
        /*008c*/ 	.word	0x00000000
        /*0090*/ 	.short	0x000d
        /*0092*/ 	.short	0x0068
        /*0094*/ 	.byte	0x00, 0xf4, 0x21, 0x00


	//----- nvinfo : EIATTR_KPARAM_INFO
	.align		4
.L_29:
        /*0098*/ 	.byte	0x04, 0x17
        /*009a*/ 	.short	(.L_31 - .L_30)
.L_30:
        /*009c*/ 	.word	0x00000000
        /*00a0*/ 	.short	0x000c
        /*00a2*/ 	.short	0x0060
        /*00a4*/ 	.byte	0x00, 0xf4, 0x21, 0x00


	//----- nvinfo : EIATTR_KPARAM_INFO
	.align		4
.L_31:
        /*00a8*/ 	.byte	0x04, 0x17
        /*00aa*/ 	.short	(.L_33 - .L_32)
.L_32:
        /*00ac*/ 	.word	0x00000000
        /*00b0*/ 	.short	0x000b
        /*00b2*/ 	.short	0x0058
        /*00b4*/ 	.byte	0x00, 0xf4, 0x21, 0x00


	//----- nvinfo : EIATTR_KPARAM_INFO
	.align		4
.L_33:
        /*00b8*/ 	.byte	0x04, 0x17
        /*00ba*/ 	.short	(.L_35 - .L_34)
.L_34:
        /*00bc*/ 	.word	0x00000000
        /*00c0*/ 	.short	0x000a
        /*00c2*/ 	.short	0x0050
        /*00c4*/ 	.byte	0x00, 0xf4, 0x21, 0x00


	//----- nvinfo : EIATTR_KPARAM_INFO
	.align		4
.L_35:
        /*00c8*/ 	.byte	0x04, 0x17
        /*00ca*/ 	.short	(.L_37 - .L_36)
.L_36:
        /*00cc*/ 	.word	0x00000000
        /*00d0*/ 	.short	0x0009
        /*00d2*/ 	.short	0x0048
        /*00d4*/ 	.byte	0x00, 0xf4, 0x21, 0x00


	//----- nvinfo : EIATTR_KPARAM_INFO
	.align		4
.L_37:
        /*00d8*/ 	.byte	0x04, 0x17
        /*00da*/ 	.short	(.L_39 - .L_38)
.L_38:
        /*00dc*/ 	.word	0x00000000
        /*00e0*/ 	.short	0x0008
        /*00e2*/ 	.short	0x0040
        /*00e4*/ 	.byte	0x00, 0xf4, 0x21, 0x00


	//----- nvinfo : EIATTR_KPARAM_INFO
	.align		4
.L_39:
        /*00e8*/ 	.byte	0x04, 0x17
        /*00ea*/ 	.short	(.L_41 - .L_40)
.L_40:
        /*00ec*/ 	.word	0x00000000
        /*00f0*/ 	.short	0x0007
        /*00f2*/ 	.short	0x0038
        /*00f4*/ 	.byte	0x00, 0xf4, 0x21, 0x00


	//----- nvinfo : EIATTR_KPARAM_INFO
	.align		4
.L_41:
        /*00f8*/ 	.byte	0x04, 0x17
        /*00fa*/ 	.short	(.L_43 - .L_42)
.L_42:
        /*00fc*/ 	.word	0x00000000
        /*0100*/ 	.short	0x0006
        /*0102*/ 	.short	0x0030
        /*0104*/ 	.byte	0x00, 0xf4, 0x21, 0x00


	//----- nvinfo : EIATTR_KPARAM_INFO
	.align		4
.L_43:
        /*0108*/ 	.byte	0x04, 0x17
        /*010a*/ 	.short	(.L_45 - .L_44)
.L_44:
        /*010c*/ 	.word	0x00000000
        /*0110*/ 	.short	0x0005
        /*0112*/ 	.short	0x0028
        /*0114*/ 	.byte	0x00, 0xf4, 0x21, 0x00


	//----- nvinfo : EIATTR_KPARAM_INFO
	.align		4
.L_45:
        /*0118*/ 	.byte	0x04, 0x17
        /*011a*/ 	.short	(.L_47 - .L_46)
.L_46:
        /*011c*/ 	.word	0x00000000
        /*0120*/ 	.short	0x0004
        /*0122*/ 	.short	0x0020
        /*0124*/ 	.byte	0x00, 0xf4, 0x21, 0x00


	//----- nvinfo : EIATTR_KPARAM_INFO
	.align		4
.L_47:
        /*0128*/ 	.byte	0x04, 0x17
        /*012a*/ 	.short	(.L_49 - .L_48)
.L_48:
        /*012c*/ 	.word	0x00000000
        /*0130*/ 	.short	0x0003
        /*0132*/ 	.short	0x0018
        /*0134*/ 	.byte	0x00, 0xf4, 0x21, 0x00


	//----- nvinfo : EIATTR_KPARAM_INFO
	.align		4
.L_49:
        /*0138*/ 	.byte	0x04, 0x17
        /*013a*/ 	.short	(.L_51 - .L_50)
.L_50:
        /*013c*/ 	.word	0x00000000
        /*0140*/ 	.short	0x0002
        /*0142*/ 	.short	0x0010
        /*0144*/ 	.byte	0x00, 0xf4, 0x21, 0x00


	//----- nvinfo : EIATTR_KPARAM_INFO
	.align		4
.L_51:
        /*0148*/ 	.byte	0x04, 0x17
        /*014a*/ 	.short	(.L_53 - .L_52)
.L_52:
        /*014c*/ 	.word	0x00000000
        /*0150*/ 	.short	0x0001
        /*0152*/ 	.short	0x0008
        /*0154*/ 	.byte	0x00, 0xf4, 0x21, 0x00


	//----- nvinfo : EIATTR_KPARAM_INFO
	.align		4
.L_53:
        /*0158*/ 	.byte	0x04, 0x17
        /*015a*/ 	.short	(.L_55 - .L_54)
.L_54:
        /*015c*/ 	.word	0x00000000
        /*0160*/ 	.short	0x0000
        /*0162*/ 	.short	0x0000
        /*0164*/ 	.byte	0x00, 0xf4, 0x21, 0x00


	//----- nvinfo : EIATTR_SPARSE_MMA_MASK
	.align		4
.L_55:
        /*0168*/ 	.byte	0x03, 0x50
        /*016a*/ 	.short	0x0000


	//----- nvinfo : EIATTR_MAXREG_COUNT
	.align		4
        /*016c*/ 	.byte	0x03, 0x1b
        /*016e*/ 	.short	0x00ff


	//----- nvinfo : EIATTR_EXIT_INSTR_OFFSETS
	.align		4
        /*0170*/ 	.byte	0x04, 0x1c
        /*0172*/ 	.short	(.L_57 - .L_56)


	//   ....[0]....
.L_56:
        /*0174*/ 	.word	0x00003ee0


	//   ....[1]....
        /*0178*/ 	.word	0x00003f00


	//----- nvinfo : EIATTR_REQNTID
	.align		4
.L_57:
        /*017c*/ 	.byte	0x04, 0x10
        /*017e*/ 	.short	(.L_59 - .L_58)
.L_58:
        /*0180*/ 	.word	0x00000080
        /*0184*/ 	.word	0x00000001
        /*0188*/ 	.word	0x00000001


	//----- nvinfo : EIATTR_CBANK_PARAM_SIZE
	.align		4
.L_59:
        /*018c*/ 	.byte	0x03, 0x19
        /*018e*/ 	.short	0x00ac


	//----- nvinfo : EIATTR_PARAM_CBANK
	.align		4
        /*0190*/ 	.byte	0x04, 0x0a
        /*0192*/ 	.short	(.L_61 - .L_60)
	.align		4
.L_60:
        /*0194*/ 	.word	index@(.nv.constant0.triton_poi_fused_cat_31)
        /*0198*/ 	.short	0x0210
        /*019a*/ 	.short	0x00ac


	//----- nvinfo : EIATTR_SW_WAR
	.align		4
.L_61:
        /*019c*/ 	.byte	0x04, 0x36
        /*019e*/ 	.short	(.L_63 - .L_62)
.L_62:
        /*01a0*/ 	.word	0x00000008
.L_63:


//--------------------- .nv.callgraph             --------------------------
	.section	.nv.callgraph,"",@"SHT_CUDA_CALLGRAPH"
	.align	4
	.sectionentsize	8
	.align		4
        /*0000*/ 	.word	0x00000000
	.align		4
        /*0004*/ 	.word	0xffffffff
	.align		4
        /*0008*/ 	.word	0x00000000
	.align		4
        /*000c*/ 	.word	0xfffffffe
	.align		4
        /*0010*/ 	.word	0x00000000
	.align		4
        /*0014*/ 	.word	0xfffffffd
	.align		4
        /*0018*/ 	.word	0x00000000
	.align		4
        /*001c*/ 	.word	0xfffffffc


//--------------------- .nv.constant4             --------------------------
	.section	.nv.constant4,"a",@progbits
	.align	8
	.align		8
.nv.constant4:
        /*0000*/ 	.dword	_$_str
	.align		8
        /*0008*/ 	.dword	_$_str_$_2


//--------------------- .text.triton_poi_fused_cat_31 --------------------------
	.section	.text.triton_poi_fused_cat_31,"ax",@progbits
	.align	128
        .global         triton_poi_fused_cat_31
        .type           triton_poi_fused_cat_31,@function
        .size           triton_poi_fused_cat_31,(.L_x_1 - triton_poi_fused_cat_31)
        .other          triton_poi_fused_cat_31,@"STO_CUDA_ENTRY STV_DEFAULT"
triton_poi_fused_cat_31:
.text.triton_poi_fused_cat_31:
[----:B------:R-:W0:Y:S01]  /*0000*/  LDC R1, c[0x0][0x28] ;  /* 0x00000a00ff017b82 */ /* 0x000e220000000800 */
[----:B------:R-:W1:Y:S07]  /*0010*/  S2R R0, SR_TID.X ;  /* 0x0000000000007919 */ /* 0x000e6e0000002100 */
[----:B------:R-:W2:Y:S01]  /*0020*/  LDC.64 R10, c[0x0][0x268] ;  /* 0x00009a00ff0a7b82 */ /* 0x000ea20000000a00 */
[----:B------:R-:W-:Y:S01]  /*0030*/  ULDC.64 UR6, c[0x0][0x260] ;  /* 0x0000980000067ab9 */ /* 0x000fe20000000a00 */
[----:B------:R-:W-:Y:S01]  /*0040*/  CS2R R12, SRZ ;  /* 0x00000000000c7805 */ /* 0x000fe2000001ff00 */
[----:B------:R-:W3:Y:S01]  /*0050*/  S2R R7, SR_CTAID.X ;  /* 0x0000000000077919 */ /* 0x000ee20000002500 */
[----:B------:R-:W-:Y:S01]  /*0060*/  CS2R R14, SRZ ;  /* 0x00000000000e7805 */ /* 0x000fe2000001ff00 */
[----:B------:R-:W-:Y:S01]  /*0070*/  ULDC.64 UR4, c[0x0][0x208] ;  /* 0x0000820000047ab9 */ /* 0x000fe20000000a00 */
[----:B------:R-:W-:-:S02]  /*0080*/  CS2R R16, SRZ ;  /* 0x0000000000107805 */ /* 0x000fc4000001ff00 */
[----:B------:R-:W-:Y:S01]  /*0090*/  CS2R R18, SRZ ;  /* 0x0000000000127805 */ /* 0x000fe2000001ff00 */
[----:B------:R-:W-:Y:S01]  /*00a0*/  ULDC.64 UR8, c[0x0][0x288] ;  /* 0x0000a20000087ab9 */ /* 0x000fe20000000a00 */
[----:B------:R-:W-:Y:S02]  /*00b0*/  CS2R R52, SRZ ;  /* 0x0000000000347805 */ /* 0x000fe4000001ff00 */
[----:B------:R-:W-:Y:S01]  /*00c0*/  CS2R R54, SRZ ;  /* 0x0000000000367805 */ /* 0x000fe2000001ff00 */
[----:B------:R-:W4:Y:S01]  /*00d0*/  LDC.64 R36, c[0x0][0x210] ;  /* 0x00008400ff247b82 */ /* 0x000f220000000a00 */
[----:B------:R-:W-:Y:S02]  /*00e0*/  CS2R R48, SRZ ;  /* 0x0000000000307805 */ /* 0x000fe4000001ff00 */
[----:B------:R-:W-:Y:S01]  /*00f0*/  CS2R R50, SRZ ;  /* 0x0000000000327805 */ /* 0x000fe2000001ff00 */
[----:B0-----:R-:W-:-:S04]  /*0100*/  VIADD R1, R1, 0xfffffff8 ;  /* 0xfffffff801017836 */ /* 0x001fc80000000000 */
[----:B------:R-:W0:Y:S01]  /*0110*/  LDC.64 R68, c[0x0][0x220] ;  /* 0x00008800ff447b82 */ /* 0x000e220000000a00 */
[----:B-1----:R-:W-:-:S05]  /*0120*/  IMAD.SHL.U32 R0, R0, 0x4, RZ ;  /* 0x0000000400007824 */ /* 0x002fca00078e00ff */
[----:B------:R-:W-:-:S05]  /*0130*/  LOP3.LUT R0, R0, 0x1fc, RZ, 0xc0, !PT ;  /* 0x000001fc00007812 */ /* 0x000fca00078ec0ff */
[----:B---3--:R-:W-:-:S04]  /*0140*/  IMAD R7, R7, 0x400, R0 ;  /* 0x0000040007077824 */ /* 0x008fc800078e0200 */
[----:B------:R-:W-:-:S05]  /*0150*/  IMAD.HI R0, R7, 0x38e38e39, RZ ;  /* 0x38e38e3907007827 */ /* 0x000fca00078e02ff */
[----:B------:R-:W-:-:S04]  /*0160*/  SHF.R.U32.HI R3, RZ, 0x1f, R0 ;  /* 0x0000001fff037819 */ /* 0x000fc80000011600 */
[----:B------:R-:W-:-:S05]  /*0170*/  LEA.HI.SX32 R0, R0, R3, 0x1a ;  /* 0x0000000300007211 */ /* 0x000fca00078fd2ff */
[C---:B------:R-:W-:Y:S02]  /*0180*/  IMAD R8, R0.reuse, -0x120, R7 ;  /* 0xfffffee000087824 */ /* 0x040fe400078e0207 */
[----:B------:R-:W-:Y:S02]  /*0190*/  IMAD R3, R0, 0x60, RZ ;  /* 0x0000006000037824 */ /* 0x000fe400078e02ff */
[----:B------:R-:W-:Y:S01]  /*01a0*/  VIADD R39, R8, 0xffffff80 ;  /* 0xffffff8008277836 */ /* 0x000fe20000000000 */
[----:B------:R-:W-:Y:S02]  /*01b0*/  SHF.R.S32.HI R26, RZ, 0x1f, R8 ;  /* 0x0000001fff1a7819 */ /* 0x000fe40000011408 */
[----:B------:R-:W-:Y:S02]  /*01c0*/  IADD3 R2, P0, R8, R3, RZ ;  /* 0x0000000308027210 */ /* 0x000fe40007f1e0ff */
[----:B------:R-:W-:Y:S01]  /*01d0*/  ISETP.GE.U32.AND P1, PT, R39, 0x60, PT ;  /* 0x000000602700780c */ /* 0x000fe20003f26070 */
[----:B------:R-:W-:Y:S01]  /*01e0*/  VIADD R42, R7, 0x200 ;  /* 0x00000200072a7836 */ /* 0x000fe20000000000 */
[----:B------:R-:W-:-:S02]  /*01f0*/  LEA.HI.X.SX32 R3, R3, R26, 0x1, P0 ;  /* 0x0000001a03037211 */ /* 0x000fc400000f0eff */
[----:B------:R-:W-:Y:S02]  /*0200*/  CS2R R28, SRZ ;  /* 0x00000000001c7805 */ /* 0x000fe4000001ff00 */
[----:B------:R-:W-:Y:S02]  /*0210*/  ISETP.LT.AND P5, PT, R7, 0x158880, !P1 ;  /* 0x001588800700780c */ /* 0x000fe40004fa1270 */
[----:B------:R-:W-:Y:S02]  /*0220*/  CS2R R56, SRZ ;  /* 0x0000000000387805 */ /* 0x000fe4000001ff00 */
[----:B------:R-:W-:Y:S01]  /*0230*/  LEA R20, P0, R2, UR6, 0x2 ;  /* 0x0000000602147c11 */ /* 0x000fe2000f8010ff */
[----:B------:R-:W-:Y:S01]  /*0240*/  IMAD.HI R4, R42, 0x38e38e39, RZ ;  /* 0x38e38e392a047827 */ /* 0x000fe200078e02ff */
[----:B------:R-:W-:Y:S02]  /*0250*/  ISETP.GT.AND P2, PT, R8, 0xdf, PT ;  /* 0x000000df0800780c */ /* 0x000fe40003f44270 */
[----:B------:R-:W-:-:S02]  /*0260*/  CS2R R58, SRZ ;  /* 0x00000000003a7805 */ /* 0x000fc4000001ff00 */
[----:B------:R-:W-:Y:S01]  /*0270*/  LEA.HI.X R21, R2, UR7, R3, 0x2, P0 ;  /* 0x0000000702157c11 */ /* 0x000fe200080f1403 */
[----:B--2---:R-:W-:Y:S01]  /*0280*/  IMAD.WIDE R2, R8, 0x4, R10 ;  /* 0x0000000408027825 */ /* 0x004fe200078e020a */
[----:B------:R-:W-:Y:S02]  /*0290*/  SHF.R.U32.HI R5, RZ, 0x1f, R4 ;  /* 0x0000001fff057819 */ /* 0x000fe40000011604 */
[----:B------:R-:W-:Y:S01]  /*02a0*/  CS2R R34, SRZ ;  /* 0x0000000000227805 */ /* 0x000fe2000001ff00 */
[----:B------:R1:W-:Y:S04]  /*02b0*/  STL [R1], R39 ;  /* 0x0000002701007387 */ /* 0x0003e80000100800 */
[----:B------:R-:W2:Y:S01]  /*02c0*/  @P5 LDG.E.EL.128 R12, desc[UR4][R2.64+-0x200] ;  /* 0xfffe0004020c5981 */ /* 0x000ea2000c2e1d00 */
[----:B------:R-:W-:-:S02]  /*02d0*/  LEA.HI.SX32 R9, R4, R5, 0x1a ;  /* 0x0000000504097211 */ /* 0x000fc400078fd2ff */
[----:B------:R-:W3:Y:S01]  /*02e0*/  LDC.64 R4, c[0x0][0x290] ;  /* 0x0000a400ff047b82 */ /* 0x000ee20000000a00 */
[----:B------:R5:W2:Y:S02]  /*02f0*/  @P5 LDG.E.EL.128 R16, desc[UR4][R20.64+-0x200] ;  /* 0xfffe000414105981 */ /* 0x000aa4000c2e1d00 */
[C---:B------:R-:W-:Y:S02]  /*0300*/  IMAD R6, R9.reuse, -0x120, R42 ;  /* 0xfffffee009067824 */ /* 0x040fe400078e022a */
[----:B------:R-:W-:-:S05]  /*0310*/  IMAD.SHL.U32 R27, R9, 0x40, RZ ;  /* 0x00000040091b7824 */ /* 0x000fca00078e00ff */
[----:B------:R-:W-:Y:S02]  /*0320*/  IADD3 R62, P0, R6, R27, RZ ;  /* 0x0000001b063e7210 */ /* 0x000fe40007f1e0ff */
[----:B-----5:R-:W-:Y:S02]  /*0330*/  SHF.R.S32.HI R20, RZ, 0x1f, R6 ;  /* 0x0000001fff147819 */ /* 0x020fe40000011406 */
[----:B------:R-:W-:Y:S02]  /*0340*/  ISETP.GT.AND P1, PT, R6, 0xdf, PT ;  /* 0x000000df0600780c */ /* 0x000fe40003f24270 */
[----:B------:R-:W-:Y:S02]  /*0350*/  LEA.HI.X.SX32 R61, R27, R20, 0x1, P0 ;  /* 0x000000141b3d7211 */ /* 0x000fe400000f0eff */
[----:B------:R-:W-:Y:S02]  /*0360*/  ISETP.LT.AND P4, PT, R42, 0x158880, P1 ;  /* 0x001588802a00780c */ /* 0x000fe40000f81270 */
[C---:B------:R-:W-:Y:S01]  /*0370*/  SHF.L.U64.HI R61, R62.reuse, 0x2, R61 ;  /* 0x000000023e3d7819 */ /* 0x040fe2000001023d */
[----:B------:R-:W-:-:S05]  /*0380*/  IMAD.SHL.U32 R62, R62, 0x4, RZ ;  /* 0x000000043e3e7824 */ /* 0x000fca00078e00ff */
[----:B------:R-:W-:-:S04]  /*0390*/  IADD3 R24, P0, R62, UR8, RZ ;  /* 0x000000083e187c10 */ /* 0x000fc8000ff1e0ff */
[----:B------:R-:W-:-:S05]  /*03a0*/  IADD3.X R25, R61, UR9, RZ, P0, !PT ;  /* 0x000000093d197c10 */ /* 0x000fca00087fe4ff */
[----:B------:R5:W2:Y:S01]  /*03b0*/  @P4 LDG.E.EL.128 R52, desc[UR4][R24.64+-0x380] ;  /* 0xfffc800418344981 */ /* 0x000aa2000c2e1d00 */
[----:B------:R-:W-:-:S05]  /*03c0*/  IMAD R9, R9, 0x60, RZ ;  /* 0x0000006009097824 */ /* 0x000fca00078e02ff */
[----:B------:R-:W-:-:S04]  /*03d0*/  IADD3 R2, P0, R6, R9, RZ ;  /* 0x0000000906027210 */ /* 0x000fc80007f1e0ff */
[----:B------:R-:W-:Y:S02]  /*03e0*/  LEA.HI.X.SX32 R9, R9, R20, 0x1, P0 ;  /* 0x0000001409097211 */ /* 0x000fe400000f0eff */
[----:B------:R-:W-:-:S04]  /*03f0*/  LEA R20, P0, R2, UR6, 0x2 ;  /* 0x0000000602147c11 */ /* 0x000fc8000f8010ff */
[----:B------:R-:W-:Y:S01]  /*0400*/  LEA.HI.X R21, R2, UR7, R9, 0x2, P0 ;  /* 0x0000000702157c11 */ /* 0x000fe200080f1409 */
[----:B------:R-:W-:Y:S02]  /*0410*/  IMAD.SHL.U32 R9, R0, 0x40, RZ ;  /* 0x0000004000097824 */ /* 0x000fe400078e00ff */
[C---:B------:R-:W-:Y:S02]  /*0420*/  VIADD R63, R6.reuse, 0xffffff80 ;  /* 0xffffff80063f7836 */ /* 0x040fe40000000000 */
[----:B------:R-:W-:Y:S01]  /*0430*/  IMAD.WIDE R32, R6, 0x4, R10 ;  /* 0x0000000406207825 */ /* 0x000fe200078e020a */
[----:B------:R-:W-:Y:S01]  /*0440*/  IADD3 R60, P0, R8, R9, RZ ;  /* 0x00000009083c7210 */ /* 0x000fe20007f1e0ff */
[----:B------:R-:W0:Y:S01]  /*0450*/  LDC.64 R10, c[0x0][0x218] ;  /* 0x00008600ff0a7b82 */ /* 0x000e220000000a00 */
[----:B------:R-:W-:Y:S01]  /*0460*/  ISETP.GE.U32.AND P1, PT, R63, 0x60, PT ;  /* 0x000000603f00780c */ /* 0x000fe20003f26070 */
[----:B------:R-:W-:Y:S01]  /*0470*/  IMAD.IADD R41, R8, 0x1, R9 ;  /* 0x0000000108297824 */ /* 0x000fe200078e0209 */
[----:B------:R-:W-:-:S02]  /*0480*/  ISETP.LT.AND P3, PT, R7, 0x158880, P2 ;  /* 0x001588800700780c */ /* 0x000fc40001761270 */
[----:B-----5:R-:W-:Y:S01]  /*0490*/  CS2R R24, SRZ ;  /* 0x0000000000187805 */ /* 0x020fe2000001ff00 */
[----:B---3--:R-:W-:-:S04]  /*04a0*/  IMAD.WIDE R22, R6, 0x4, R4 ;  /* 0x0000000406167825 */ /* 0x008fc800078e0204 */
[----:B------:R-:W-:Y:S01]  /*04b0*/  IMAD.WIDE R44, R8, 0x4, R4 ;  /* 0x00000004082c7825 */ /* 0x000fe200078e0204 */
[----:B------:R3:W5:Y:S01]  /*04c0*/  @P4 LDG.E.EL.128 R48, desc[UR4][R22.64+-0x380] ;  /* 0xfffc800416304981 */ /* 0x000762000c2e1d00 */
[----:B------:R-:W-:Y:S02]  /*04d0*/  ULDC.64 UR6, c[0x0][0x238] ;  /* 0x00008e0000067ab9 */ /* 0x000fe40000000a00 */
[----:B----4-:R-:W-:Y:S01]  /*04e0*/  IMAD.WIDE R40, R41, 0x4, R36 ;  /* 0x0000000429287825 */ /* 0x010fe200078e0224 */
[----:B---3--:R-:W-:-:S03]  /*04f0*/  CS2R R22, SRZ ;  /* 0x0000000000167805 */ /* 0x008fc6000001ff00 */
[----:B0-----:R-:W-:Y:S01]  /*0500*/  IMAD.WIDE R4, R8, 0x4, R10 ;  /* 0x0000000408047825 */ /* 0x001fe200078e020a */
[----:B--2---:R-:W-:Y:S02]  /*0510*/  SEL R64, R13, RZ, P5 ;  /* 0x000000ff0d407207 */ /* 0x004fe40002800000 */
[----:B------:R-:W-:-:S04]  /*0520*/  LEA.HI.X.SX32 R13, R9, R26, 0x1, P0 ;  /* 0x0000001a090d7211 */ /* 0x000fc800000f0eff */
[C---:B------:R-:W-:Y:S01]  /*0530*/  SHF.L.U64.HI R38, R60.reuse, 0x2, R13 ;  /* 0x000000023c267819 */ /* 0x040fe2000001020d */
[----:B------:R-:W-:Y:S01]  /*0540*/  IMAD.SHL.U32 R60, R60, 0x4, RZ ;  /* 0x000000043c3c7824 */ /* 0x000fe200078e00ff */
[----:B------:R-:W-:-:S04]  /*0550*/  ISETP.LT.AND P0, PT, R42, 0x158880, !P1 ;  /* 0x001588802a00780c */ /* 0x000fc80004f01270 */
[----:B------:R-:W-:-:S04]  /*0560*/  IADD3 R30, P1, R60, UR8, RZ ;  /* 0x000000083c1e7c10 */ /* 0x000fc8000ff3e0ff */
[----:B------:R-:W-:Y:S02]  /*0570*/  IADD3.X R31, R38, UR9, RZ, P1, !PT ;  /* 0x00000009261f7c10 */ /* 0x000fe40008ffe4ff */
[----:B------:R-:W-:Y:S01]  /*0580*/  ISETP.GE.AND P1, PT, R8, 0x40, PT ;  /* 0x000000400800780c */ /* 0x000fe20003f26270 */
[----:B------:R-:W-:Y:S01]  /*0590*/  IMAD.IADD R9, R6, 0x1, R27 ;  /* 0x0000000106097824 */ /* 0x000fe200078e021b */
[----:B------:R-:W-:Y:S02]  /*05a0*/  SEL R17, R17, RZ, P5 ;  /* 0x000000ff11117207 */ /* 0x000fe40002800000 */
[----:B------:R-:W-:Y:S02]  /*05b0*/  CS2R R26, SRZ ;  /* 0x00000000001a7805 */ /* 0x000fe4000001ff00 */
[----:B------:R-:W-:Y:S02]  /*05c0*/  SEL R18, R18, RZ, P5 ;  /* 0x000000ff12127207 */ /* 0x000fe40002800000 */
[----:B------:R-:W-:-:S02]  /*05d0*/  SEL R19, R19, RZ, P5 ;  /* 0x000000ff13137207 */ /* 0x000fc40002800000 */
[----:B------:R-:W-:Y:S02]  /*05e0*/  SEL R66, R15, RZ, P5 ;  /* 0x000000ff0f427207 */ /* 0x000fe40002800000 */
[----:B------:R-:W-:Y:S02]  /*05f0*/  SEL R65, R14, RZ, P5 ;  /* 0x000000ff0e417207 */ /* 0x000fe40002800000 */
[----:B------:R-:W-:Y:S02]  /*0600*/  ISETP.LT.AND P1, PT, R7, 0x158880, !P1 ;  /* 0x001588800700780c */ /* 0x000fe40004f21270 */
[----:B------:R-:W-:Y:S02]  /*0610*/  CS2R R14, SRZ ;  /* 0x00000000000e7805 */ /* 0x000fe4000001ff00 */
[----:B------:R-:W-:Y:S02]  /*0620*/  SEL R46, R12, RZ, P5 ;  /* 0x000000ff0c2e7207 */ /* 0x000fe40002800000 */
[----:B------:R-:W-:-:S02]  /*0630*/  CS2R R12, SRZ ;  /* 0x00000000000c7805 */ /* 0x000fc4000001ff00 */
[----:B------:R-:W-:Y:S01]  /*0640*/  SEL R3, R16, RZ, P5 ;  /* 0x000000ff10037207 */ /* 0x000fe20002800000 */
[----:B------:R-:W-:Y:S01]  /*0650*/  FADD R66, R19, -R66 ;  /* 0x8000004213427221 */ /* 0x000fe20000000000 */
[----:B------:R-:W-:Y:S01]  /*0660*/  FADD R65, R18, -R65 ;  /* 0x8000004112417221 */ /* 0x000fe20000000000 */
[----:B------:R-:W-:Y:S01]  /*0670*/  FADD R64, R17, -R64 ;  /* 0x8000004011407221 */ /* 0x000fe20000000000 */
[----:B------:R0:W2:Y:S01]  /*0680*/  @P0 LDG.E.EL.128 R24, desc[UR4][R20.64+-0x200] ;  /* 0xfffe000414180981 */ /* 0x0000a2000c2e1d00 */
[----:B------:R-:W-:Y:S02]  /*0690*/  CS2R R16, SRZ ;  /* 0x0000000000107805 */ /* 0x000fe4000001ff00 */
[----:B------:R-:W-:Y:S02]  /*06a0*/  CS2R R18, SRZ ;  /* 0x0000000000127805 */ /* 0x000fe4000001ff00 */
[----:B------:R-:W-:Y:S01]  /*06b0*/  P2R R2, PR, RZ, 0x1 ;  /* 0x00000001ff027803 */ /* 0x000fe20000000000 */
[----:B------:R-:W3:Y:S01]  /*06c0*/  @P0 LDG.E.EL.128 R12, desc[UR4][R32.64+-0x200] ;  /* 0xfffe0004200c0981 */ /* 0x000ee2000c2e1d00 */
[----:B------:R-:W-:-:S03]  /*06d0*/  ISETP.GE.AND P0, PT, R6, 0x40, PT ;  /* 0x000000400600780c */ /* 0x000fc60003f06270 */
[----:B------:R4:W2:Y:S01]  /*06e0*/  @P3 LDG.E.EL.128 R16, desc[UR4][R30.64+-0x380] ;  /* 0xfffc80041e103981 */ /* 0x0008a2000c2e1d00 */
[----:B0-----:R-:W-:Y:S02]  /*06f0*/  CS2R R20, SRZ ;  /* 0x0000000000147805 */ /* 0x001fe4000001ff00 */
[----:B------:R-:W-:Y:S02]  /*0700*/  ISETP.LT.AND P2, PT, R42, 0x158880, !P0 ;  /* 0x001588802a00780c */ /* 0x000fe40004741270 */
[----:B------:R-:W-:Y:S02]  /*0710*/  CS2R R42, SRZ ;  /* 0x00000000002a7805 */ /* 0x000fe4000001ff00 */
[----:B------:R0:W3:Y:S01]  /*0720*/  @P1 LDG.E.EL.128 R20, desc[UR4][R40.64] ;  /* 0x0000000428141981 */ /* 0x0000e2000c2e1d00 */
[----:B----4-:R-:W-:Y:S01]  /*0730*/  CS2R R30, SRZ ;  /* 0x00000000001e7805 */ /* 0x010fe2000001ff00 */
[----:B------:R-:W-:Y:S01]  /*0740*/  IMAD.WIDE R36, R9, 0x4, R36 ;  /* 0x0000000409247825 */ /* 0x000fe200078e0224 */
[----:B------:R-:W-:-:S03]  /*0750*/  SEL R9, R54, RZ, P4 ;  /* 0x000000ff36097207 */ /* 0x000fc60002000000 */
[----:B------:R-:W-:Y:S01]  /*0760*/  FADD R54, R3, -R46 ;  /* 0x8000002e03367221 */ /* 0x000fe20000000000 */
[----:B0-----:R-:W-:Y:S01]  /*0770*/  CS2R R40, SRZ ;  /* 0x0000000000287805 */ /* 0x001fe2000001ff00 */
[----:B------:R0:W4:Y:S01]  /*0780*/  @P3 LDG.E.EL.128 R28, desc[UR4][R44.64+-0x380] ;  /* 0xfffc80042c1c3981 */ /* 0x000122000c2e1d00 */
[----:B------:R-:W-:-:S04]  /*0790*/  CS2R R46, SRZ ;  /* 0x00000000002e7805 */ /* 0x000fc8000001ff00 */
[----:B------:R1:W3:Y:S01]  /*07a0*/  @P1 LDG.E.EL.128 R40, desc[UR4][R4.64] ;  /* 0x0000000404281981 */ /* 0x0002e2000c2e1d00 */
[----:B0-----:R-:W-:Y:S01]  /*07b0*/  CS2R R44, SRZ ;  /* 0x00000000002c7805 */ /* 0x001fe2000001ff00 */
[----:B-1----:R-:W-:-:S05]  /*07c0*/  IMAD.WIDE R4, R6, 0x4, R10 ;  /* 0x0000000406047825 */ /* 0x002fca00078e020a */
[----:B------:R0:W3:Y:S02]  /*07d0*/  @P2 LDG.E.EL.128 R44, desc[UR4][R4.64] ;  /* 0x00000004042c2981 */ /* 0x0000e4000c2e1d00 */
[----:B0-----:R-:W-:-:S05]  /*07e0*/  IMAD.WIDE R4, R8, 0x4, R68 ;  /* 0x0000000408047825 */ /* 0x001fca00078e0244 */
[----:B------:R-:W3:Y:S01]  /*07f0*/  @P1 LDG.E.EL.128 R56, desc[UR4][R4.64] ;  /* 0x0000000404381981 */ /* 0x000ee2000c2e1d00 */
[----:B------:R-:W-:-:S06]  /*0800*/  CS2R R32, SRZ ;  /* 0x0000000000207805 */ /* 0x000fcc000001ff00 */
[----:B------:R0:W3:Y:S01]  /*0810*/  @P2 LDG.E.EL.128 R32, desc[UR4][R36.64] ;  /* 0x0000000424202981 */ /* 0x0000e2000c2e1d00 */
[----:B-----5:R-:W-:-:S05]  /*0820*/  SEL R50, R50, RZ, P4 ;  /* 0x000000ff32327207 */ /* 0x020fca0002000000 */
[----:B------:R-:W-:Y:S01]  /*0830*/  FADD R39, R9, -R50 ;  /* 0x8000003209277221 */ /* 0x000fe20000000000 */
[----:B------:R-:W-:Y:S02]  /*0840*/  SEL R50, R52, RZ, P4 ;  /* 0x000000ff34327207 */ /* 0x000fe40002000000 */
[----:B------:R-:W-:Y:S02]  /*0850*/  SEL R49, R49, RZ, P4 ;  /* 0x000000ff31317207 */ /* 0x000fe40002000000 */
[----:B------:R-:W-:Y:S02]  /*0860*/  SEL R10, R51, RZ, P4 ;  /* 0x000000ff330a7207 */ /* 0x000fe40002000000 */
[----:B------:R-:W-:-:S05]  /*0870*/  SEL R55, R55, RZ, P4 ;  /* 0x000000ff37377207 */ /* 0x000fca0002000000 */
[----:B------:R-:W-:Y:S01]  /*0880*/  FADD R67, R55, -R10 ;  /* 0x8000000a37437221 */ /* 0x000fe20000000000 */
[----:B--2---:R-:W-:Y:S02]  /*0890*/  SEL R18, R18, RZ, P3 ;  /* 0x000000ff12127207 */ /* 0x004fe40001800000 */
[----:B------:R-:W-:Y:S02]  /*08a0*/  SEL R16, R16, RZ, P3 ;  /* 0x000000ff10107207 */ /* 0x000fe40001800000 */
[----:B------:R-:W-:Y:S02]  /*08b0*/  SEL R17, R17, RZ, P3 ;  /* 0x000000ff11117207 */ /* 0x000fe40001800000 */
[----:B----4-:R-:W-:Y:S02]  /*08c0*/  SEL R11, R28, RZ, P3 ;  /* 0x000000ff1c0b7207 */ /* 0x010fe40001800000 */
[----:B---3--:R-:W-:-:S05]  /*08d0*/  SEL R3, R56, RZ, P1 ;  /* 0x000000ff38037207 */ /* 0x008fca0000800000 */
[----:B------:R-:W-:-:S04]  /*08e0*/  FADD R3, R3, 0.0010000000474974513054 ;  /* 0x3a83126f03037421 */ /* 0x000fc80000000000 */
[----:B------:R1:W2:Y:S02]  /*08f0*/  MUFU.SQRT R4, R3 ;  /* 0x0000000300047308 */ /* 0x0002a40000002000 */
[----:B-1----:R-:W-:Y:S02]  /*0900*/  SEL R3, R48, RZ, P4 ;  /* 0x000000ff30037207 */ /* 0x002fe40002000000 */
[----:B------:R-:W-:-:S03]  /*0910*/  SEL R48, R53, RZ, P4 ;  /* 0x000000ff35307207 */ /* 0x000fc60002000000 */
[----:B------:R-:W-:Y:S01]  /*0920*/  FADD R50, R50, -R3 ;  /* 0x8000000332327221 */ /* 0x000fe20000000000 */
[----:B------:R-:W-:Y:S01]  /*0930*/  SEL R3, R58, RZ, P1 ;  /* 0x000000ff3a037207 */ /* 0x000fe20000800000 */
[----:B------:R-:W-:Y:S01]  /*0940*/  FADD R48, R48, -R49 ;  /* 0x8000003130307221 */ /* 0x000fe20000000000 */
[----:B------:R-:W-:Y:S02]  /*0950*/  SEL R5, R57, RZ, P1 ;  /* 0x000000ff39057207 */ /* 0x000fe40000800000 */
[----:B------:R-:W-:Y:S01]  /*0960*/  SEL R49, R30, RZ, P3 ;  /* 0x000000ff1e317207 */ /* 0x000fe20001800000 */
[----:B------:R-:W-:Y:S01]  /*0970*/  FADD R3, R3, 0.0010000000474974513054 ;  /* 0x3a83126f03037421 */ /* 0x000fe20000000000 */
[----:B------:R-:W1:Y:S01]  /*0980*/  LDC.64 R56, c[0x0][0x298] ;  /* 0x0000a600ff387b82 */ /* 0x000e620000000a00 */
[----:B------:R-:W-:Y:S01]  /*0990*/  SEL R10, R59, RZ, P1 ;  /* 0x000000ff3b0a7207 */ /* 0x000fe20000800000 */
[----:B------:R-:W-:Y:S01]  /*09a0*/  FADD R5, R5, 0.0010000000474974513054 ;  /* 0x3a83126f05057421 */ /* 0x000fe20000000000 */
[----:B------:R3:W-:Y:S01]  /*09b0*/  MUFU.SQRT R52, R3 ;  /* 0x0000000300347308 */ /* 0x0007e20000002000 */
[----:B------:R-:W-:Y:S01]  /*09c0*/  FADD R49, R18, -R49 ;  /* 0x8000003112317221 */ /* 0x000fe20000000000 */
[----:B------:R-:W-:Y:S01]  /*09d0*/  SEL R18, R31, RZ, P3 ;  /* 0x000000ff1f127207 */ /* 0x000fe20001800000 */
[----:B------:R-:W-:Y:S01]  /*09e0*/  FADD R10, R10, 0.0010000000474974513054 ;  /* 0x3a83126f0a0a7421 */ /* 0x000fe20000000000 */
[----:B---3--:R-:W-:-:S04]  /*09f0*/  SEL R3, R19, RZ, P3 ;  /* 0x000000ff13037207 */ /* 0x008fc80001800000 */
[----:B0-----:R-:W0:Y:S01]  /*0a00*/  MUFU.SQRT R37, R5 ;  /* 0x0000000500257308 */ /* 0x001e220000002000 */
[----:B------:R-:W-:Y:S01]  /*0a10*/  SEL R55, R33, RZ, P2 ;  /* 0x000000ff21377207 */ /* 0x000fe20001000000 */
[----:B------:R-:W-:Y:S01]  /*0a20*/  FADD R3, R3, -R18 ;  /* 0x8000001203037221 */ /* 0x000fe20000000000 */
[----:B------:R-:W-:-:S05]  /*0a30*/  SEL R18, R29, RZ, P3 ;  /* 0x000000ff1d127207 */ /* 0x000fca0001800000 */
[----:B------:R3:W4:Y:S01]  /*0a40*/  MUFU.SQRT R5, R10 ;  /* 0x0000000a00057308 */ /* 0x0007220000002000 */
[----:B------:R-:W-:Y:S01]  /*0a50*/  SEL R32, R32, RZ, P2 ;  /* 0x000000ff20207207 */ /* 0x000fe20001000000 */
[----:B------:R-:W-:Y:S01]  /*0a60*/  FADD R33, R17, -R18 ;  /* 0x8000001211217221 */ /* 0x000fe20000000000 */
[----:B------:R-:W-:Y:S02]  /*0a70*/  CS2R R18, SRZ ;  /* 0x0000000000127805 */ /* 0x000fe4000001ff00 */
[----:B------:R-:W-:Y:S02]  /*0a80*/  SEL R29, R44, RZ, P2 ;  /* 0x000000ff2c1d7207 */ /* 0x000fe40001000000 */
[----:B---3--:R-:W-:Y:S01]  /*0a90*/  SEL R10, R45, RZ, P2 ;  /* 0x000000ff2d0a7207 */ /* 0x008fe20001000000 */
[----:B------:R-:W-:Y:S01]  /*0aa0*/  FADD R45, R16, -R11 ;  /* 0x8000000b102d7221 */ /* 0x000fe20000000000 */
[----:B------:R-:W-:-:S03]  /*0ab0*/  CS2R R16, SRZ ;  /* 0x0000000000107805 */ /* 0x000fc6000001ff00 */
[----:B------:R-:W-:Y:S01]  /*0ac0*/  FADD R55, R55, -R10 ;  /* 0x8000000a37377221 */ /* 0x000fe20000000000 */
[----:B------:R-:W-:-:S04]  /*0ad0*/  IMAD.WIDE R10, R6, 0x4, R68 ;  /* 0x00000004060a7825 */ /* 0x000fc800078e0244 */
[----:B------:R-:W-:Y:S01]  /*0ae0*/  FADD R32, R32, -R29 ;  /* 0x8000001d20207221 */ /* 0x000fe20000000000 */
[----:B------:R-:W-:Y:S02]  /*0af0*/  CS2R R28, SRZ ;  /* 0x00000000001c7805 */ /* 0x000fe4000001ff00 */
[----:B------:R-:W-:Y:S01]  /*0b00*/  CS2R R30, SRZ ;  /* 0x00000000001e7805 */ /* 0x000fe2000001ff00 */
[----:B------:R1:W3:Y:S02]  /*0b10*/  @P2 LDG.E.EL.128 R16, desc[UR4][R10.64] ;  /* 0x000000040a102981 */ /* 0x0002e4000c2e1d00 */
[----:B-1----:R-:W-:-:S05]  /*0b20*/  IMAD.WIDE R10, R8, 0x4, R56 ;  /* 0x00000004080a7825 */ /* 0x002fca00078e0238 */
[----:B------:R-:W5:Y:S01]  /*0b30*/  @P3 LDG.E.EL.128 R28, desc[UR4][R10.64+-0x380] ;  /* 0xfffc80040a1c3981 */ /* 0x000f62000c2e1d00 */
[C---:B--2---:R-:W-:Y:S02]  /*0b40*/  FSETP.GT.AND P0, PT, R4.reuse, 8.50705917302346158658e+37, PT ;  /* 0x7e8000000400780b */ /* 0x044fe40003f04000 */
[----:B------:R-:W-:Y:S01]  /*0b50*/  FSETP.GEU.AND P6, PT, R4, 1.175494350822287508e-38, PT ;  /* 0x008000000400780b */ /* 0x000fe20003fce000 */
[----:B------:R1:W-:Y:S02]  /*0b60*/  STL [R1+0x4], R62 ;  /* 0x0000043e01007387 */ /* 0x0003e40000100800 */
[----:B-1----:R-:W-:-:S08]  /*0b70*/  IMAD.MOV.U32 R62, RZ, RZ, 0x3e800000 ;  /* 0x3e800000ff3e7424 */ /* 0x002fd000078e00ff */
[----:B------:R-:W-:Y:S01]  /*0b80*/  @P0 FMUL R4, R4, 0.25 ;  /* 0x3e80000004040820 */ /* 0x000fe20000400000 */
[----:B------:R-:W-:-:S03]  /*0b90*/  FSEL R36, R62, 1, P0 ;  /* 0x3f8000003e247808 */ /* 0x000fc60000000000 */
[----:B------:R-:W-:Y:S02]  /*0ba0*/  @!P6 FMUL R4, R4, 16777216 ;  /* 0x4b8000000404e820 */ /* 0x000fe40000400000 */
[----:B------:R-:W-:Y:S01]  /*0bb0*/  @!P6 FMUL R36, R36, 16777216 ;  /* 0x4b8000002424e820 */ /* 0x000fe20000400000 */
[----:B0-----:R-:W-:Y:S02]  /*0bc0*/  FSETP.GT.AND P6, PT, R37, 8.50705917302346158658e+37, PT ;  /* 0x7e8000002500780b */ /* 0x001fe40003fc4000 */
[----:B------:R-:W-:Y:S02]  /*0bd0*/  P2R R0, PR, RZ, 0x20 ;  /* 0x00000020ff007803 */ /* 0x000fe40000000000 */
[----:B------:R-:W-:Y:S02]  /*0be0*/  SEL R20, R20, RZ, P1 ;  /* 0x000000ff14147207 */ /* 0x000fe40000800000 */
[----:B------:R-:W-:Y:S02]  /*0bf0*/  SEL R69, R40, RZ, P1 ;  /* 0x000000ff28457207 */ /* 0x000fe40000800000 */
[----:B------:R-:W-:-:S02]  /*0c00*/  FSETP.GT.AND P5, PT, R52, 8.50705917302346158658e+37, PT ;  /* 0x7e8000003400780b */ /* 0x000fc40003fa4000 */
[C---:B------:R-:W-:Y:S01]  /*0c10*/  FSETP.GEU.AND P0, PT, R37.reuse, 1.175494350822287508e-38, PT ;  /* 0x008000002500780b */ /* 0x040fe20003f0e000 */
[----:B------:R-:W-:Y:S01]  /*0c20*/  FADD R69, R20, -R69 ;  /* 0x8000004514457221 */ /* 0x000fe20000000000 */
[----:B------:R-:W-:Y:S01]  /*0c30*/  FSEL R51, R62, 1, P6 ;  /* 0x3f8000003e337808 */ /* 0x000fe20003000000 */
[----:B------:R-:W-:Y:S01]  /*0c40*/  @P6 FMUL R37, R37, 0.25 ;  /* 0x3e80000025256820 */ /* 0x000fe20000400000 */
[----:B------:R-:W-:Y:S02]  /*0c50*/  FSETP.GEU.AND P6, PT, R52, 1.175494350822287508e-38, PT ;  /* 0x008000003400780b */ /* 0x000fe40003fce000 */
[----:B------:R-:W-:-:S05]  /*0c60*/  FSEL R53, R62, 1, P5 ;  /* 0x3f8000003e357808 */ /* 0x000fca0002800000 */
[----:B------:R-:W-:Y:S02]  /*0c70*/  @P5 FMUL R52, R52, 0.25 ;  /* 0x3e80000034345820 */ /* 0x000fe40000400000 */
[----:B------:R-:W-:Y:S01]  /*0c80*/  @!P0 FMUL R37, R37, 16777216 ;  /* 0x4b80000025258820 */ /* 0x000fe20000400000 */
[----:B------:R-:W-:-:S03]  /*0c90*/  @!P0 FMUL R51, R51, 16777216 ;  /* 0x4b80000033338820 */ /* 0x000fc60000400000 */
[----:B------:R-:W-:Y:S01]  /*0ca0*/  @!P6 FMUL R52, R52, 16777216 ;  /* 0x4b8000003434e820 */ /* 0x000fe20000400000 */
[----:B------:R-:W-:Y:S01]  /*0cb0*/  @!P6 FMUL R53, R53, 16777216 ;  /* 0x4b8000003535e820 */ /* 0x000fe20000400000 */
[----:B----4-:R-:W-:Y:S01]  /*0cc0*/  FSETP.GT.AND P6, PT, R5, 8.50705917302346158658e+37, PT ;  /* 0x7e8000000500780b */ /* 0x010fe20003fc4000 */
[----:B------:R-:W-:Y:S01]  /*0cd0*/  IMAD.MOV.U32 R44, RZ, RZ, 0x3e800000 ;  /* 0x3e800000ff2c7424 */ /* 0x000fe200078e00ff */
[----:B------:R-:W-:Y:S02]  /*0ce0*/  SEL R21, R21, RZ, P1 ;  /* 0x000000ff15157207 */ /* 0x000fe40000800000 */
[----:B------:R-:W-:Y:S02]  /*0cf0*/  SEL R68, R41, RZ, P1 ;  /* 0x000000ff29447207 */ /* 0x000fe40000800000 */
[----:B------:R-:W-:Y:S02]  /*0d00*/  FSETP.GEU.AND P5, PT, R5, 1.175494350822287508e-38, PT ;  /* 0x008000000500780b */ /* 0x000fe40003fae000 */
[----:B------:R-:W-:Y:S01]  /*0d10*/  FSEL R9, R62, 1, P6 ;  /* 0x3f8000003e097808 */ /* 0x000fe20003000000 */
[----:B------:R-:W-:-:S04]  /*0d20*/  FADD R68, R21, -R68 ;  /* 0x8000004415447221 */ /* 0x000fc80000000000 */
[----:B------:R-:W-:Y:S01]  /*0d30*/  @P6 FMUL R5, R5, 0.25 ;  /* 0x3e80000005056820 */ /* 0x000fe20000400000 */
[----:B------:R-:W-:Y:S02]  /*0d40*/  SEL R23, R23, RZ, P1 ;  /* 0x000000ff17177207 */ /* 0x000fe40000800000 */
[----:B------:R-:W-:Y:S01]  /*0d50*/  SEL R58, R47, RZ, P2 ;  /* 0x000000ff2f3a7207 */ /* 0x000fe20001000000 */
[----:B------:R-:W-:Y:S01]  /*0d60*/  IMAD.MOV.U32 R47, RZ, RZ, R39 ;  /* 0x000000ffff2f7224 */ /* 0x000fe200078e0027 */
[----:B------:R-:W-:Y:S02]  /*0d70*/  SEL R35, R35, RZ, P2 ;  /* 0x000000ff23237207 */ /* 0x000fe40001000000 */
[----:B------:R-:W-:Y:S02]  /*0d80*/  SEL R34, R34, RZ, P2 ;  /* 0x000000ff22227207 */ /* 0x000fe40001000000 */
[----:B------:R-:W-:Y:S01]  /*0d90*/  SEL R59, R46, RZ, P2 ;  /* 0x000000ff2e3b7207 */ /* 0x000fe20001000000 */
[----:B------:R-:W-:Y:S01]  /*0da0*/  FADD R58, R35, -R58 ;  /* 0x8000003a233a7221 */ /* 0x000fe20000000000 */
[----:B------:R-:W-:-:S02]  /*0db0*/  SEL R22, R22, RZ, P1 ;  /* 0x000000ff16167207 */ /* 0x000fc40000800000 */
[----:B------:R-:W-:Y:S01]  /*0dc0*/  SEL R35, R42, RZ, P1 ;  /* 0x000000ff2a237207 */ /* 0x000fe20000800000 */
[----:B------:R-:W-:Y:S01]  /*0dd0*/  FADD R59, R34, -R59 ;  /* 0x8000003b223b7221 */ /* 0x000fe20000000000 */
[----:B------:R-:W-:Y:S01]  /*0de0*/  @!P5 FMUL R5, R5, 16777216 ;  /* 0x4b8000000505d820 */ /* 0x000fe20000400000 */
[----:B------:R-:W-:Y:S01]  /*0df0*/  @!P5 FMUL R9, R9, 16777216 ;  /* 0x4b8000000909d820 */ /* 0x000fe20000400000 */
[----:B------:R-:W0:Y:S02]  /*0e00*/  MUFU.RCP R52, R52 ;  /* 0x0000003400347308 */ /* 0x000e240000001000 */
[----:B0-----:R-:W-:Y:S01]  /*0e10*/  FMUL R53, R52, R53 ;  /* 0x0000003534357220 */ /* 0x001fe20000400000 */
[----:B-----5:R-:W-:-:S05]  /*0e20*/  SEL R28, R28, RZ, P3 ;  /* 0x000000ff1c1c7207 */ /* 0x020fca0001800000 */
[----:B------:R-:W-:-:S04]  /*0e30*/  FADD R28, R28, 0.0010000000474974513054 ;  /* 0x3a83126f1c1c7421 */ /* 0x000fc80000000000 */
[----:B------:R-:W0:Y:S01]  /*0e40*/  MUFU.SQRT R20, R28 ;  /* 0x0000001c00147308 */ /* 0x000e220000002000 */
[----:B------:R-:W-:Y:S02]  /*0e50*/  SEL R10, R29, RZ, P3 ;  /* 0x000000ff1d0a7207 */ /* 0x000fe40001800000 */
[C---:B0-----:R-:W-:Y:S02]  /*0e60*/  FSETP.GT.AND P0, PT, R20.reuse, 8.50705917302346158658e+37, PT ;  /* 0x7e8000001400780b */ /* 0x041fe40003f04000 */
[----:B------:R-:W-:Y:S02]  /*0e70*/  FSETP.GEU.AND P6, PT, R20, 1.175494350822287508e-38, PT ;  /* 0x008000001400780b */ /* 0x000fe40003fce000 */
[----:B------:R-:W-:Y:S01]  /*0e80*/  FSEL R21, R44, 1, P0 ;  /* 0x3f8000002c157808 */ /* 0x000fe20000000000 */
[----:B------:R-:W-:-:S08]  /*0e90*/  FADD R10, R10, 0.0010000000474974513054 ;  /* 0x3a83126f0a0a7421 */ /* 0x000fd00000000000 */
[----:B------:R-:W-:Y:S01]  /*0ea0*/  @P0 FMUL R20, R20, 0.25 ;  /* 0x3e80000014140820 */ /* 0x000fe20000400000 */
[----:B------:R-:W-:Y:S02]  /*0eb0*/  ISETP.NE.AND P0, PT, R2, RZ, PT ;  /* 0x000000ff0200720c */ /* 0x000fe40003f05270 */
[----:B------:R-:W-:Y:S02]  /*0ec0*/  SEL R2, R43, RZ, P1 ;  /* 0x000000ff2b027207 */ /* 0x000fe40000800000 */
[----:B------:R-:W-:Y:S01]  /*0ed0*/  SEL R11, R30, RZ, P3 ;  /* 0x000000ff1e0b7207 */ /* 0x000fe20001800000 */
[----:B------:R-:W-:Y:S01]  /*0ee0*/  @!P6 FMUL R20, R20, 16777216 ;  /* 0x4b8000001414e820 */ /* 0x000fe20000400000 */
[----:B------:R-:W-:Y:S01]  /*0ef0*/  @!P6 FMUL R21, R21, 16777216 ;  /* 0x4b8000001515e820 */ /* 0x000fe20000400000 */
[----:B------:R-:W-:Y:S01]  /*0f00*/  FADD R39, R23, -R2 ;  /* 0x8000000217277221 */ /* 0x000fe20000000000 */
[----:B---3--:R-:W-:Y:S01]  /*0f10*/  SEL R16, R16, RZ, P2 ;  /* 0x000000ff10107207 */ /* 0x008fe20001000000 */
[----:B------:R-:W0:Y:S01]  /*0f20*/  MUFU.SQRT R2, R10 ;  /* 0x0000000a00027308 */ /* 0x000e220000002000 */
[----:B------:R-:W-:Y:S01]  /*0f30*/  FADD R11, R11, 0.0010000000474974513054 ;  /* 0x3a83126f0b0b7421 */ /* 0x000fe20000000000 */
[----:B------:R-:W-:Y:S01]  /*0f40*/  SEL R17, R17, RZ, P2 ;  /* 0x000000ff11117207 */ /* 0x000fe20001000000 */
[----:B------:R-:W1:Y:S05]  /*0f50*/  LDC.64 R42, c[0x0][0x270] ;  /* 0x00009c00ff2a7b82 */ /* 0x000e6a0000000a00 */
[----:B------:R-:W2:Y:S01]  /*0f60*/  MUFU.SQRT R29, R11 ;  /* 0x0000000b001d7308 */ /* 0x000ea20000002000 */
[----:B0-----:R-:W-:Y:S01]  /*0f70*/  FSETP.GT.AND P6, PT, R2, 8.50705917302346158658e+37, PT ;  /* 0x7e8000000200780b */ /* 0x001fe20003fc4000 */
[----:B------:R-:W-:Y:S01]  /*0f80*/  FADD R16, R16, 0.0010000000474974513054 ;  /* 0x3a83126f10107421 */ /* 0x000fe20000000000 */
[----:B------:R-:W-:Y:S01]  /*0f90*/  P2R R28, PR, RZ, 0x2 ;  /* 0x00000002ff1c7803 */ /* 0x000fe20000000000 */
[----:B------:R-:W-:Y:S01]  /*0fa0*/  FADD R34, R17, 0.0010000000474974513054 ;  /* 0x3a83126f11227421 */ /* 0x000fe20000000000 */
[----:B------:R-:W-:-:S03]  /*0fb0*/  FSETP.GEU.AND P5, PT, R2, 1.175494350822287508e-38, PT ;  /* 0x008000000200780b */ /* 0x000fc60003fae000 */
[----:B------:R-:W0:Y:S01]  /*0fc0*/  MUFU.SQRT R11, R16 ;  /* 0x00000010000b7308 */ /* 0x000e220000002000 */
[----:B--2---:R-:W-:Y:S02]  /*0fd0*/  FSETP.GT.AND P1, PT, R29, 8.50705917302346158658e+37, PT ;  /* 0x7e8000001d00780b */ /* 0x004fe40003f24000 */
[----:B------:R-:W-:-:S03]  /*0fe0*/  FSEL R23, R44, 1, P6 ;  /* 0x3f8000002c177808 */ /* 0x000fc60003000000 */
[----:B------:R-:W-:Y:S01]  /*0ff0*/  @P6 FMUL R2, R2, 0.25 ;  /* 0x3e80000002026820 */ /* 0x000fe20000400000 */
[----:B------:R-:W-:Y:S01]  /*1000*/  FSETP.GEU.AND P6, PT, R29, 1.175494350822287508e-38, PT ;  /* 0x008000001d00780b */ /* 0x000fe20003fce000 */
[----:B------:R-:W2:Y:S01]  /*1010*/  MUFU.SQRT R17, R34 ;  /* 0x0000002200117308 */ /* 0x000ea20000002000 */
[----:B------:R-:W-:Y:S01]  /*1020*/  FADD R30, R22, -R35 ;  /* 0x80000023161e7221 */ /* 0x000fe20000000000 */
[----:B------:R-:W-:-:S04]  /*1030*/  FSEL R22, R44, 1, P1 ;  /* 0x3f8000002c167808 */ /* 0x000fc80000800000 */
[----:B------:R-:W-:Y:S01]  /*1040*/  @P1 FMUL R29, R29, 0.25 ;  /* 0x3e8000001d1d1820 */ /* 0x000fe20000400000 */
[----:B------:R-:W-:Y:S01]  /*1050*/  @!P5 FMUL R2, R2, 16777216 ;  /* 0x4b8000000202d820 */ /* 0x000fe20000400000 */
[----:B------:R-:W-:-:S04]  /*1060*/  @!P5 FMUL R23, R23, 16777216 ;  /* 0x4b8000001717d820 */ /* 0x000fc80000400000 */
[----:B------:R-:W-:Y:S01]  /*1070*/  @!P6 FMUL R29, R29, 16777216 ;  /* 0x4b8000001d1de820 */ /* 0x000fe20000400000 */
[----:B------:R-:W-:Y:S01]  /*1080*/  @!P6 FMUL R22, R22, 16777216 ;  /* 0x4b8000001616e820 */ /* 0x000fe20000400000 */
[----:B0-----:R-:W-:Y:S02]  /*1090*/  FSETP.GT.AND P6, PT, R11, 8.50705917302346158658e+37, PT ;  /* 0x7e8000000b00780b */ /* 0x001fe40003fc4000 */
[----:B--2---:R-:W-:Y:S01]  /*10a0*/  FSETP.GT.AND P5, PT, R17, 8.50705917302346158658e+37, PT ;  /* 0x7e8000001100780b */ /* 0x004fe20003fa4000 */
[----:B------:R0:W2:Y:S01]  /*10b0*/  MUFU.RCP R35, R4 ;  /* 0x0000000400237308 */ /* 0x0000a20000001000 */
[----:B------:R-:W-:Y:S02]  /*10c0*/  FSETP.GEU.AND P1, PT, R11, 1.175494350822287508e-38, PT ;  /* 0x008000000b00780b */ /* 0x000fe40003f2e000 */
[----:B------:R-:W-:Y:S02]  /*10d0*/  SEL R18, R18, RZ, P2 ;  /* 0x000000ff12127207 */ /* 0x000fe40001000000 */
[----:B------:R-:W-:-:S05]  /*10e0*/  FSEL R10, R44, 1, P6 ;  /* 0x3f8000002c0a7808 */ /* 0x000fca0003000000 */
[----:B------:R-:W-:Y:S01]  /*10f0*/  @P6 FMUL R11, R11, 0.25 ;  /* 0x3e8000000b0b6820 */ /* 0x000fe20000400000 */
[C---:B------:R-:W-:Y:S01]  /*1100*/  FSETP.GEU.AND P6, PT, R17.reuse, 1.175494350822287508e-38, PT ;  /* 0x008000001100780b */ /* 0x040fe20003fce000 */
[----:B------:R-:W-:Y:S01]  /*1110*/  @P5 FMUL R17, R17, 0.25 ;  /* 0x3e80000011115820 */ /* 0x000fe20000400000 */
[----:B0-----:R-:W-:Y:S02]  /*1120*/  FSEL R4, R44, 1, P5 ;  /* 0x3f8000002c047808 */ /* 0x001fe40002800000 */
[----:B------:R-:W-:Y:S01]  /*1130*/  ISETP.NE.AND P5, PT, R0, RZ, PT ;  /* 0x000000ff0000720c */ /* 0x000fe20003fa5270 */
[----:B------:R-:W-:Y:S01]  /*1140*/  FADD R0, R18, 0.0010000000474974513054 ;  /* 0x3a83126f12007421 */ /* 0x000fe20000000000 */
[----:B------:R-:W-:-:S03]  /*1150*/  SEL R19, R19, RZ, P2 ;  /* 0x000000ff13137207 */ /* 0x000fc60001000000 */
[----:B------:R-:W0:Y:S01]  /*1160*/  MUFU.SQRT R18, R0 ;  /* 0x0000000000127308 */ /* 0x000e220000002000 */
[----:B--2---:R-:W-:Y:S01]  /*1170*/  FMUL R36, R35, R36 ;  /* 0x0000002423247220 */ /* 0x004fe20000400000 */
[----:B------:R-:W-:Y:S02]  /*1180*/  FADD R35, R19, 0.0010000000474974513054 ;  /* 0x3a83126f13237421 */ /* 0x000fe40000000000 */
[----:B------:R-:W-:-:S04]  /*1190*/  @!P6 FMUL R17, R17, 16777216 ;  /* 0x4b8000001111e820 */ /* 0x000fc80000400000 */
[----:B------:R-:W2:Y:S01]  /*11a0*/  MUFU.SQRT R34, R35 ;  /* 0x0000002300227308 */ /* 0x000ea20000002000 */
[----:B------:R-:W-:Y:S01]  /*11b0*/  @!P6 FMUL R4, R4, 16777216 ;  /* 0x4b8000000404e820 */ /* 0x000fe20000400000 */
[----:B0-----:R-:W-:Y:S02]  /*11c0*/  FSETP.GT.AND P6, PT, R18, 8.50705917302346158658e+37, PT ;  /* 0x7e8000001200780b */ /* 0x001fe40003fc4000 */
[----:B------:R-:W-:Y:S01]  /*11d0*/  P2R R0, PR, RZ, 0x4 ;  /* 0x00000004ff007803 */ /* 0x000fe20000000000 */
[----:B------:R-:W-:Y:S01]  /*11e0*/  @!P1 FMUL R11, R11, 16777216 ;  /* 0x4b8000000b0b9820 */ /* 0x000fe20000400000 */
[----:B------:R-:W-:Y:S01]  /*11f0*/  @!P1 FMUL R10, R10, 16777216 ;  /* 0x4b8000000a0a9820 */ /* 0x000fe20000400000 */
[----:B------:R-:W-:Y:S02]  /*1200*/  FSETP.GEU.AND P1, PT, R18, 1.175494350822287508e-38, PT ;  /* 0x008000001200780b */ /* 0x000fe40003f2e000 */
[----:B--2---:R-:W-:Y:S02]  /*1210*/  FSETP.GT.AND P2, PT, R34, 8.50705917302346158658e+37, PT ;  /* 0x7e8000002200780b */ /* 0x004fe40003f44000 */
[----:B------:R-:W-:-:S04]  /*1220*/  FSEL R16, R44, 1, P6 ;  /* 0x3f8000002c107808 */ /* 0x000fc80003000000 */
[----:B------:R-:W-:Y:S01]  /*1230*/  @P6 FMUL R18, R18, 0.25 ;  /* 0x3e80000012126820 */ /* 0x000fe20000400000 */
[----:B------:R-:W-:-:S06]  /*1240*/  FSETP.GEU.AND P6, PT, R34, 1.175494350822287508e-38, PT ;  /* 0x008000002200780b */ /* 0x000fcc0003fce000 */
[----:B------:R-:W-:Y:S01]  /*1250*/  @P2 FMUL R34, R34, 0.25 ;  /* 0x3e80000022222820 */ /* 0x000fe20000400000 */
[----:B------:R-:W-:Y:S01]  /*1260*/  @!P1 FMUL R18, R18, 16777216 ;  /* 0x4b80000012129820 */ /* 0x000fe20000400000 */
[----:B------:R-:W-:-:S05]  /*1270*/  FMUL R62, R53, R30 ;  /* 0x0000001e353e7220 */ /* 0x000fca0000400000 */
[----:B------:R-:W-:Y:S01]  /*1280*/  @!P6 FMUL R34, R34, 16777216 ;  /* 0x4b8000002222e820 */ /* 0x000fe20000400000 */
[----:B------:R-:W-:Y:S02]  /*1290*/  SEL R30, R31, RZ, P3 ;  /* 0x000000ff1f1e7207 */ /* 0x000fe40001800000 */
[----:B------:R-:W0:Y:S01]  /*12a0*/  MUFU.RCP R31, R18 ;  /* 0x00000012001f7308 */ /* 0x000e220000001000 */
[----:B------:R-:W-:-:S07]  /*12b0*/  FSEL R19, R44, 1, P2 ;  /* 0x3f8000002c137808 */ /* 0x000fce0001000000 */
[----:B------:R-:W2:Y:S01]  /*12c0*/  MUFU.RCP R34, R34 ;  /* 0x0000002200227308 */ /* 0x000ea20000001000 */
[----:B------:R-:W-:-:S07]  /*12d0*/  @!P1 FMUL R16, R16, 16777216 ;  /* 0x4b80000010109820 */ /* 0x000fce0000400000 */
[----:B------:R-:W3:Y:S01]  /*12e0*/  MUFU.RCP R17, R17 ;  /* 0x0000001100117308 */ /* 0x000ee20000001000 */
[----:B------:R-:W-:-:S07]  /*12f0*/  @!P6 FMUL R19, R19, 16777216 ;  /* 0x4b8000001313e820 */ /* 0x000fce0000400000 */
[----:B------:R-:W4:Y:S01]  /*1300*/  MUFU.RCP R53, R11 ;  /* 0x0000000b00357308 */ /* 0x000f220000001000 */
[----:B0-----:R-:W-:Y:S01]  /*1310*/  FMUL R16, R31, R16 ;  /* 0x000000101f107220 */ /* 0x001fe20000400000 */
[----:B--2---:R-:W-:-:S03]  /*1320*/  FMUL R19, R34, R19 ;  /* 0x0000001322137220 */ /* 0x004fc60000400000 */
[----:B------:R-:W-:Y:S01]  /*1330*/  FMUL R59, R16, R59 ;  /* 0x0000003b103b7220 */ /* 0x000fe20000400000 */
[----:B------:R-:W-:Y:S01]  /*1340*/  FMUL R58, R19, R58 ;  /* 0x0000003a133a7220 */ /* 0x000fe20000400000 */
[----:B---3--:R-:W-:Y:S01]  /*1350*/  FMUL R52, R17, R4 ;  /* 0x0000000411347220 */ /* 0x008fe20000400000 */
[----:B------:R-:W-:Y:S02]  /*1360*/  CS2R R16, SRZ ;  /* 0x0000000000107805 */ /* 0x000fe4000001ff00 */
[----:B------:R-:W-:Y:S01]  /*1370*/  CS2R R18, SRZ ;  /* 0x0000000000127805 */ /* 0x000fe2000001ff00 */
[----:B----4-:R-:W-:Y:S01]  /*1380*/  FMUL R53, R53, R10 ;  /* 0x0000000a35357220 */ /* 0x010fe20000400000 */
[----:B-1----:R-:W-:-:S05]  /*1390*/  IMAD.WIDE R10, R8, 0x4, R42 ;  /* 0x00000004080a7825 */ /* 0x002fca00078e022a */
[----:B------:R-:W2:Y:S01]  /*13a0*/  @P5 LDG.E.EL.128 R16, desc[UR4][R10.64+-0x200] ;  /* 0xfffe00040a105981 */ /* 0x000ea2000c2e1d00 */
[----:B------:R-:W0:Y:S08]  /*13b0*/  MUFU.RCP R40, R37 ;  /* 0x0000002500287308 */ /* 0x000e300000001000 */
[----:B------:R-:W1:Y:S01]  /*13c0*/  MUFU.RCP R20, R20 ;  /* 0x0000001400147308 */ /* 0x000e620000001000 */
[----:B------:R-:W-:-:S07]  /*13d0*/  FMUL R69, R36, R69 ;  /* 0x0000004524457220 */ /* 0x000fce0000400000 */
[----:B------:R-:W3:Y:S01]  /*13e0*/  MUFU.RCP R2, R2 ;  /* 0x0000000200027308 */ /* 0x000ee20000001000 */
[----:B0-----:R-:W-:-:S07]  /*13f0*/  FMUL R51, R40, R51 ;  /* 0x0000003328337220 */ /* 0x001fce0000400000 */
[----:B------:R-:W0:Y:S01]  /*1400*/  MUFU.RCP R29, R29 ;  /* 0x0000001d001d7308 */ /* 0x000e220000001000 */
[----:B------:R-:W-:Y:S01]  /*1410*/  FMUL R68, R51, R68 ;  /* 0x0000004433447220 */ /* 0x000fe20000400000 */
[----:B------:R-:W-:Y:S02]  /*1420*/  IMAD.MOV.U32 R51, RZ, RZ, R47 ;  /* 0x000000ffff337224 */ /* 0x000fe400078e002f */
[----:B------:R-:W-:Y:S01]  /*1430*/  FADD R30, R30, 0.0010000000474974513054 ;  /* 0x3a83126f1e1e7421 */ /* 0x000fe20000000000 */
[----:B--2---:R-:W-:Y:S02]  /*1440*/  SEL R10, R17, RZ, P5 ;  /* 0x000000ff110a7207 */ /* 0x004fe40002800000 */
[----:B------:R-:W-:-:S03]  /*1450*/  SEL R16, R16, RZ, P5 ;  /* 0x000000ff10107207 */ /* 0x000fc60002800000 */
[----:B------:R-:W-:Y:S01]  /*1460*/  FADD R10, R10, 0.0010000000474974513054 ;  /* 0x3a83126f0a0a7421 */ /* 0x000fe20000000000 */
[----:B------:R-:W-:Y:S01]  /*1470*/  SEL R11, R18, RZ, P5 ;  /* 0x000000ff120b7207 */ /* 0x000fe20002800000 */
[----:B------:R-:W-:Y:S02]  /*1480*/  FADD R16, R16, 0.0010000000474974513054 ;  /* 0x3a83126f10107421 */ /* 0x000fe40000000000 */
[----:B------:R2:W-:Y:S02]  /*1490*/  MUFU.SQRT R36, R10 ;  /* 0x0000000a00247308 */ /* 0x0005e40000002000 */
[----:B------:R-:W-:Y:S01]  /*14a0*/  FADD R11, R11, 0.0010000000474974513054 ;  /* 0x3a83126f0b0b7421 */ /* 0x000fe20000000000 */
[----:B--2---:R-:W-:-:S05]  /*14b0*/  SEL R10, R19, RZ, P5 ;  /* 0x000000ff130a7207 */ /* 0x004fca0002800000 */
[----:B------:R1:W2:Y:S01]  /*14c0*/  MUFU.SQRT R4, R16 ;  /* 0x0000001000047308 */ /* 0x0002a20000002000 */
[----:B------:R-:W-:Y:S01]  /*14d0*/  FADD R10, R10, 0.0010000000474974513054 ;  /* 0x3a83126f0a0a7421 */ /* 0x000fe20000000000 */
[----:B-1----:R-:W-:-:S06]  /*14e0*/  FMUL R16, R20, R21 ;  /* 0x0000001514107220 */ /* 0x002fcc0000400000 */
[----:B------:R-:W-:Y:S01]  /*14f0*/  MUFU.SQRT R34, R11 ;  /* 0x0000000b00227308 */ /* 0x000fe20000002000 */
[----:B------:R-:W-:Y:S01]  /*1500*/  CS2R R18, SRZ ;  /* 0x0000000000127805 */ /* 0x000fe2000001ff00 */
[----:B------:R-:W-:Y:S01]  /*1510*/  FMUL R47, R16, R45 ;  /* 0x0000002d102f7220 */ /* 0x000fe20000400000 */
[----:B------:R-:W-:Y:S01]  /*1520*/  CS2R R16, SRZ ;  /* 0x0000000000107805 */ /* 0x000fe2000001ff00 */
[----:B---3--:R-:W-:-:S04]  /*1530*/  FMUL R20, R2, R23 ;  /* 0x0000001702147220 */ /* 0x008fc80000400000 */
[----:B------:R1:W-:Y:S01]  /*1540*/  MUFU.SQRT R35, R10 ;  /* 0x0000000a00237308 */ /* 0x0003e20000002000 */
[----:B------:R-:W-:Y:S02]  /*1550*/  IMAD.MOV.U32 R45, RZ, RZ, R51 ;  /* 0x000000ffff2d7224 */ /* 0x000fe400078e0033 */
[----:B0-----:R-:W-:Y:S01]  /*1560*/  FMUL R2, R29, R22 ;  /* 0x000000161d027220 */ /* 0x001fe20000400000 */
[----:B------:R-:W-:Y:S01]  /*1570*/  FMUL R51, R20, R33 ;  /* 0x0000002114337220 */ /* 0x000fe20000400000 */
[----:B------:R-:W-:Y:S01]  /*1580*/  CS2R R20, SRZ ;  /* 0x0000000000147805 */ /* 0x000fe2000001ff00 */
[----:B-1----:R-:W-:Y:S01]  /*1590*/  IMAD.WIDE R10, R6, 0x4, R42 ;  /* 0x00000004060a7825 */ /* 0x002fe200078e022a */
[----:B------:R-:W-:-:S04]  /*15a0*/  CS2R R22, SRZ ;  /* 0x0000000000167805 */ /* 0x000fc8000001ff00 */
[----:B------:R0:W3:Y:S02]  /*15b0*/  @P0 LDG.E.EL.128 R16, desc[UR4][R10.64+-0x200] ;  /* 0xfffe00040a100981 */ /* 0x0000e4000c2e1d00 */
[----:B0-----:R-:W-:-:S05]  /*15c0*/  IMAD.WIDE R10, R6, 0x4, R56 ;  /* 0x00000004060a7825 */ /* 0x001fca00078e0238 */
[----:B------:R0:W4:Y:S01]  /*15d0*/  @P4 LDG.E.EL.128 R20, desc[UR4][R10.64+-0x380] ;  /* 0xfffc80040a144981 */ /* 0x000122000c2e1d00 */
[----:B------:R-:W1:Y:S01]  /*15e0*/  MUFU.SQRT R40, R30 ;  /* 0x0000001e00287308 */ /* 0x000e620000002000 */
[----:B--2---:R-:W-:Y:S02]  /*15f0*/  FSETP.GT.AND P2, PT, R4, 8.50705917302346158658e+37, PT ;  /* 0x7e8000000400780b */ /* 0x004fe40003f44000 */
[C---:B-1----:R-:W-:Y:S02]  /*1600*/  FSETP.GT.AND P6, PT, R40.reuse, 8.50705917302346158658e+37, PT ;  /* 0x7e8000002800780b */ /* 0x042fe40003fc4000 */
[----:B------:R-:W-:Y:S02]  /*1610*/  FSETP.GEU.AND P1, PT, R40, 1.175494350822287508e-38, PT ;  /* 0x008000002800780b */ /* 0x000fe40003f2e000 */
[----:B------:R-:W-:-:S09]  /*1620*/  FSEL R41, R44, 1, P6 ;  /* 0x3f8000002c297808 */ /* 0x000fd20003000000 */
[----:B------:R-:W-:Y:S01]  /*1630*/  @P6 FMUL R40, R40, 0.25 ;  /* 0x3e80000028286820 */ /* 0x000fe20000400000 */
[C---:B------:R-:W-:Y:S01]  /*1640*/  FSETP.GEU.AND P6, PT, R4.reuse, 1.175494350822287508e-38, PT ;  /* 0x008000000400780b */ /* 0x040fe20003fce000 */
[----:B------:R-:W-:Y:S01]  /*1650*/  @P2 FMUL R4, R4, 0.25 ;  /* 0x3e80000004042820 */ /* 0x000fe20000400000 */
[----:B------:R-:W-:-:S11]  /*1660*/  FSEL R30, R44, 1, P2 ;  /* 0x3f8000002c1e7808 */ /* 0x000fd60001000000 */
[----:B------:R-:W-:Y:S01]  /*1670*/  @!P6 FMUL R4, R4, 16777216 ;  /* 0x4b8000000404e820 */ /* 0x000fe20000400000 */
[----:B------:R-:W-:Y:S01]  /*1680*/  @!P6 FMUL R30, R30, 16777216 ;  /* 0x4b8000001e1ee820 */ /* 0x000fe20000400000 */
[----:B------:R-:W-:Y:S01]  /*1690*/  FSETP.GT.AND P6, PT, R36, 8.50705917302346158658e+37, PT ;  /* 0x7e8000002400780b */ /* 0x000fe20003fc4000 */
[----:B------:R-:W-:Y:S01]  /*16a0*/  @!P1 FMUL R40, R40, 16777216 ;  /* 0x4b80000028289820 */ /* 0x000fe20000400000 */
[----:B------:R-:W-:Y:S01]  /*16b0*/  FSETP.GT.AND P2, PT, R34, 8.50705917302346158658e+37, PT ;  /* 0x7e8000002200780b */ /* 0x000fe20003f44000 */
[----:B------:R-:W-:Y:S01]  /*16c0*/  @!P1 FMUL R41, R41, 16777216 ;  /* 0x4b80000029299820 */ /* 0x000fe20000400000 */
[----:B------:R-:W-:Y:S02]  /*16d0*/  FSETP.GEU.AND P1, PT, R36, 1.175494350822287508e-38, PT ;  /* 0x008000002400780b */ /* 0x000fe40003f2e000 */
[----:B------:R-:W-:Y:S01]  /*16e0*/  FSEL R31, R44, 1, P6 ;  /* 0x3f8000002c1f7808 */ /* 0x000fe20003000000 */
[----:B------:R-:W1:Y:S06]  /*16f0*/  MUFU.RCP R46, R40 ;  /* 0x00000028002e7308 */ /* 0x000e6c0000001000 */
[----:B------:R-:W-:Y:S01]  /*1700*/  @P6 FMUL R36, R36, 0.25 ;  /* 0x3e80000024246820 */ /* 0x000fe20000400000 */
[----:B------:R-:W-:Y:S01]  /*1710*/  FSETP.GEU.AND P6, PT, R34, 1.175494350822287508e-38, PT ;  /* 0x008000002200780b */ /* 0x000fe20003fce000 */
[----:B------:R-:W-:Y:S01]  /*1720*/  FMUL R53, R53, R32 ;  /* 0x0000002035357220 */ /* 0x000fe20000400000 */
[----:B------:R-:W-:Y:S01]  /*1730*/  FSEL R32, R44, 1, P2 ;  /* 0x3f8000002c207808 */ /* 0x000fe20001000000 */
[----:B------:R-:W-:Y:S01]  /*1740*/  @P2 FMUL R34, R34, 0.25 ;  /* 0x3e80000022222820 */ /* 0x000fe20000400000 */
[----:B-1----:R-:W-:-:S09]  /*1750*/  FMUL R46, R46, R41 ;  /* 0x000000292e2e7220 */ /* 0x002fd20000400000 */
[----:B------:R-:W-:Y:S01]  /*1760*/  @!P6 FMUL R34, R34, 16777216 ;  /* 0x4b8000002222e820 */ /* 0x000fe20000400000 */
[----:B------:R-:W-:Y:S01]  /*1770*/  @!P6 FMUL R32, R32, 16777216 ;  /* 0x4b8000002020e820 */ /* 0x000fe20000400000 */
[----:B------:R-:W-:Y:S01]  /*1780*/  FSETP.GT.AND P6, PT, R35, 8.50705917302346158658e+37, PT ;  /* 0x7e8000002300780b */ /* 0x000fe20003fc4000 */
[----:B------:R-:W-:Y:S01]  /*1790*/  FMUL R46, R46, R3 ;  /* 0x000000032e2e7220 */ /* 0x000fe20000400000 */
[----:B------:R-:W-:Y:S01]  /*17a0*/  @!P1 FMUL R36, R36, 16777216 ;  /* 0x4b80000024249820 */ /* 0x000fe20000400000 */
[----:B------:R-:W-:Y:S01]  /*17b0*/  @!P1 FMUL R31, R31, 16777216 ;  /* 0x4b8000001f1f9820 */ /* 0x000fe20000400000 */
[----:B------:R-:W-:Y:S02]  /*17c0*/  FSETP.GEU.AND P1, PT, R35, 1.175494350822287508e-38, PT ;  /* 0x008000002300780b */ /* 0x000fe40003f2e000 */
[----:B------:R-:W-:-:S07]  /*17d0*/  FSEL R37, R44, 1, P6 ;  /* 0x3f8000002c257808 */ /* 0x000fce0003000000 */
[----:B------:R-:W-:Y:S01]  /*17e0*/  @P6 FMUL R35, R35, 0.25 ;  /* 0x3e80000023236820 */ /* 0x000fe20000400000 */
[----:B------:R-:W-:-:S03]  /*17f0*/  FMUL R49, R2, R49 ;  /* 0x0000003102317220 */ /* 0x000fc60000400000 */
[----:B------:R-:W-:Y:S01]  /*1800*/  @!P1 FMUL R35, R35, 16777216 ;  /* 0x4b80000023239820 */ /* 0x000fe20000400000 */
[----:B------:R-:W-:Y:S01]  /*1810*/  @!P1 FMUL R37, R37, 16777216 ;  /* 0x4b80000025259820 */ /* 0x000fe20000400000 */
[----:B0-----:R-:W0:Y:S08]  /*1820*/  MUFU.RCP R11, R34 ;  /* 0x00000022000b7308 */ /* 0x001e300000001000 */
[----:B------:R-:W1:Y:S01]  /*1830*/  MUFU.RCP R36, R36 ;  /* 0x0000002400247308 */ /* 0x000e620000001000 */
[----:B------:R-:W-:Y:S01]  /*1840*/  FMUL R52, R52, R55 ;  /* 0x0000003734347220 */ /* 0x000fe20000400000 */
[----:B0-----:R-:W-:Y:S01]  /*1850*/  FMUL R56, R11, R32 ;  /* 0x000000200b387220 */ /* 0x001fe20000400000 */
[----:B-1----:R-:W-:Y:S01]  /*1860*/  FMUL R55, R36, R31 ;  /* 0x0000001f24377220 */ /* 0x002fe20000400000 */
[----:B----4-:R-:W-:-:S05]  /*1870*/  SEL R21, R21, RZ, P4 ;  /* 0x000000ff15157207 */ /* 0x010fca0002000000 */
[----:B------:R-:W-:-:S04]  /*1880*/  FADD R33, R21, 0.0010000000474974513054 ;  /* 0x3a83126f15217421 */ /* 0x000fc80000000000 */
[----:B------:R-:W0:Y:S01]  /*1890*/  MUFU.SQRT R21, R33 ;  /* 0x0000002100157308 */ /* 0x000e220000002000 */
[----:B------:R-:W-:-:S05]  /*18a0*/  SEL R20, R20, RZ, P4 ;  /* 0x000000ff14147207 */ /* 0x000fca0002000000 */
[----:B------:R-:W-:Y:S01]  /*18b0*/  FADD R3, R20, 0.0010000000474974513054 ;  /* 0x3a83126f14037421 */ /* 0x000fe20000000000 */
[----:B------:R-:W-:-:S03]  /*18c0*/  SEL R22, R22, RZ, P4 ;  /* 0x000000ff16167207 */ /* 0x000fc60002000000 */
[----:B------:R-:W1:Y:S01]  /*18d0*/  MUFU.SQRT R33, R3 ;  /* 0x0000000300217308 */ /* 0x000e620000002000 */
[C---:B0-----:R-:W-:Y:S02]  /*18e0*/  FSETP.GT.AND P2, PT, R21.reuse, 8.50705917302346158658e+37, PT ;  /* 0x7e8000001500780b */ /* 0x041fe40003f44000 */
[----:B------:R-:W-:Y:S01]  /*18f0*/  FSETP.GEU.AND P6, PT, R21, 1.175494350822287508e-38, PT ;  /* 0x008000001500780b */ /* 0x000fe20003fce000 */
[----:B------:R-:W-:Y:S01]  /*1900*/  FADD R10, R22, 0.0010000000474974513054 ;  /* 0x3a83126f160a7421 */ /* 0x000fe20000000000 */
[----:B------:R-:W-:-:S03]  /*1910*/  FSEL R29, R44, 1, P2 ;  /* 0x3f8000002c1d7808 */ /* 0x000fc60001000000 */
[----:B------:R-:W0:Y:S06]  /*1920*/  MUFU.SQRT R40, R10 ;  /* 0x0000000a00287308 */ /* 0x000e2c0000002000 */
[----:B------:R-:W-:Y:S02]  /*1930*/  @P2 FMUL R21, R21, 0.25 ;  /* 0x3e80000015152820 */ /* 0x000fe40000400000 */
[----:B------:R-:W-:Y:S02]  /*1940*/  @!P6 FMUL R29, R29, 16777216 ;  /* 0x4b8000001d1de820 */ /* 0x000fe40000400000 */
[----:B------:R-:W-:Y:S01]  /*1950*/  @!P6 FMUL R21, R21, 16777216 ;  /* 0x4b8000001515e820 */ /* 0x000fe20000400000 */
[----:B-1----:R-:W-:-:S02]  /*1960*/  FSETP.GT.AND P6, PT, R33, 8.50705917302346158658e+37, PT ;  /* 0x7e8000002100780b */ /* 0x002fc40003fc4000 */
[----:B------:R-:W-:Y:S02]  /*1970*/  SEL R23, R23, RZ, P4 ;  /* 0x000000ff17177207 */ /* 0x000fe40002000000 */
[----:B0-----:R-:W-:-:S03]  /*1980*/  FSETP.GT.AND P2, PT, R40, 8.50705917302346158658e+37, PT ;  /* 0x7e8000002800780b */ /* 0x001fc60003f44000 */
[----:B------:R-:W-:Y:S01]  /*1990*/  FADD R2, R23, 0.0010000000474974513054 ;  /* 0x3a83126f17027421 */ /* 0x000fe20000000000 */
[C---:B------:R-:W-:Y:S02]  /*19a0*/  FSETP.GEU.AND P1, PT, R33.reuse, 1.175494350822287508e-38, PT ;  /* 0x008000002100780b */ /* 0x040fe40003f2e000 */
[----:B------:R-:W-:Y:S01]  /*19b0*/  FSEL R20, R44, 1, P6 ;  /* 0x3f8000002c147808 */ /* 0x000fe20003000000 */
[----:B------:R-:W0:Y:S01]  /*19c0*/  MUFU.SQRT R41, R2 ;  /* 0x0000000200297308 */ /* 0x000e220000002000 */
[----:B---3--:R-:W-:Y:S01]  /*19d0*/  SEL R16, R16, RZ, P0 ;  /* 0x000000ff10107207 */ /* 0x008fe20000000000 */
[----:B------:R-:W-:Y:S01]  /*19e0*/  @P6 FMUL R33, R33, 0.25 ;  /* 0x3e80000021216820 */ /* 0x000fe20000400000 */
[----:B------:R-:W-:-:S03]  /*19f0*/  FSETP.GEU.AND P6, PT, R40, 1.175494350822287508e-38, PT ;  /* 0x008000002800780b */ /* 0x000fc60003fce000 */
[----:B------:R-:W-:Y:S01]  /*1a00*/  FADD R16, R16, 0.0010000000474974513054 ;  /* 0x3a83126f10107421 */ /* 0x000fe20000000000 */
[----:B------:R-:W-:Y:S01]  /*1a10*/  FSEL R22, R44, 1, P2 ;  /* 0x3f8000002c167808 */ /* 0x000fe20001000000 */
[----:B------:R-:W1:Y:S01]  /*1a20*/  MUFU.RCP R3, R4 ;  /* 0x0000000400037308 */ /* 0x000e620000001000 */
[----:B------:R-:W-:-:S07]  /*1a30*/  @P2 FMUL R40, R40, 0.25 ;  /* 0x3e80000028282820 */ /* 0x000fce0000400000 */
[----:B------:R-:W2:Y:S01]  /*1a40*/  MUFU.SQRT R4, R16 ;  /* 0x0000001000047308 */ /* 0x000ea20000002000 */
[----:B------:R-:W-:Y:S01]  /*1a50*/  @!P6 FMUL R40, R40, 16777216 ;  /* 0x4b8000002828e820 */ /* 0x000fe20000400000 */
[----:B------:R-:W-:Y:S01]  /*1a60*/  @!P6 FMUL R22, R22, 16777216 ;  /* 0x4b8000001616e820 */ /* 0x000fe20000400000 */
[----:B0-----:R-:W-:Y:S02]  /*1a70*/  FSETP.GT.AND P6, PT, R41, 8.50705917302346158658e+37, PT ;  /* 0x7e8000002900780b */ /* 0x001fe40003fc4000 */
[----:B------:R-:W-:Y:S02]  /*1a80*/  SEL R17, R17, RZ, P0 ;  /* 0x000000ff11117207 */ /* 0x000fe40000000000 */
[----:B------:R-:W-:Y:S01]  /*1a90*/  SEL R18, R18, RZ, P0 ;  /* 0x000000ff12127207 */ /* 0x000fe20000000000 */
[----:B------:R-:W-:Y:S02]  /*1aa0*/  @!P1 FMUL R33, R33, 16777216 ;  /* 0x4b80000021219820 */ /* 0x000fe40000400000 */
[----:B------:R-:W-:Y:S01]  /*1ab0*/  FADD R17, R17, 0.0010000000474974513054 ;  /* 0x3a83126f11117421 */ /* 0x000fe20000000000 */
[----:B------:R-:W-:Y:S01]  /*1ac0*/  @!P1 FMUL R20, R20, 16777216 ;  /* 0x4b80000014149820 */ /* 0x000fe20000400000 */
[----:B------:R-:W-:Y:S01]  /*1ad0*/  FADD R18, R18, 0.0010000000474974513054 ;  /* 0x3a83126f12127421 */ /* 0x000fe20000000000 */
[----:B-1----:R-:W-:Y:S01]  /*1ae0*/  FMUL R30, R3, R30 ;  /* 0x0000001e031e7220 */ /* 0x002fe20000400000 */
[----:B--2---:R-:W-:Y:S01]  /*1af0*/  FSETP.GT.AND P2, PT, R4, 8.50705917302346158658e+37, PT ;  /* 0x7e8000000400780b */ /* 0x004fe20003f44000 */
[----:B------:R-:W0:Y:S01]  /*1b00*/  MUFU.SQRT R3, R17 ;  /* 0x0000001100037308 */ /* 0x000e220000002000 */
[C---:B------:R-:W-:Y:S01]  /*1b10*/  FSETP.GEU.AND P1, PT, R41.reuse, 1.175494350822287508e-38, PT ;  /* 0x008000002900780b */ /* 0x040fe20003f2e000 */
[----:B------:R-:W-:Y:S01]  /*1b20*/  @P6 FMUL R41, R41, 0.25 ;  /* 0x3e80000029296820 */ /* 0x000fe20000400000 */
[----:B------:R-:W-:-:S02]  /*1b30*/  FSEL R23, R44, 1, P6 ;  /* 0x3f8000002c177808 */ /* 0x000fc40003000000 */
[----:B------:R-:W-:-:S03]  /*1b40*/  FSETP.GEU.AND P6, PT, R4, 1.175494350822287508e-38, PT ;  /* 0x008000000400780b */ /* 0x000fc60003fce000 */
[----:B------:R-:W1:Y:S01]  /*1b50*/  MUFU.SQRT R2, R18 ;  /* 0x0000001200027308 */ /* 0x000e620000002000 */
[----:B------:R-:W-:-:S07]  /*1b60*/  FSEL R10, R44, 1, P2 ;  /* 0x3f8000002c0a7808 */ /* 0x000fce0001000000 */
[----:B------:R-:W2:Y:S01]  /*1b70*/  MUFU.RCP R16, R35 ;  /* 0x0000002300107308 */ /* 0x000ea20000001000 */
[----:B------:R-:W-:Y:S01]  /*1b80*/  @P2 FMUL R4, R4, 0.25 ;  /* 0x3e80000004042820 */ /* 0x000fe20000400000 */
[----:B------:R-:W-:-:S03]  /*1b90*/  @!P6 FMUL R10, R10, 16777216 ;  /* 0x4b8000000a0ae820 */ /* 0x000fc60000400000 */
[----:B------:R-:W-:Y:S01]  /*1ba0*/  @!P6 FMUL R4, R4, 16777216 ;  /* 0x4b8000000404e820 */ /* 0x000fe20000400000 */
[----:B0-----:R-:W-:Y:S02]  /*1bb0*/  FSETP.GT.AND P6, PT, R3, 8.50705917302346158658e+37, PT ;  /* 0x7e8000000300780b */ /* 0x001fe40003fc4000 */
[----:B-1----:R-:W-:Y:S02]  /*1bc0*/  FSETP.GT.AND P2, PT, R2, 8.50705917302346158658e+37, PT ;  /* 0x7e8000000200780b */ /* 0x002fe40003f44000 */
[----:B------:R-:W-:Y:S01]  /*1bd0*/  SEL R19, R19, RZ, P0 ;  /* 0x000000ff13137207 */ /* 0x000fe20000000000 */
[----:B--2---:R-:W-:Y:S02]  /*1be0*/  FMUL R57, R16, R37 ;  /* 0x0000002510397220 */ /* 0x004fe40000400000 */
[----:B------:R-:W0:Y:S01]  /*1bf0*/  MUFU.RCP R16, R21 ;  /* 0x0000001500107308 */ /* 0x000e220000001000 */
[----:B------:R-:W-:Y:S01]  /*1c00*/  @!P1 FMUL R41, R41, 16777216 ;  /* 0x4b80000029299820 */ /* 0x000fe20000400000 */
[----:B------:R-:W-:Y:S01]  /*1c10*/  @!P1 FMUL R23, R23, 16777216 ;  /* 0x4b80000017179820 */ /* 0x000fe20000400000 */
[----:B------:R-:W-:-:S03]  /*1c20*/  FSETP.GEU.AND P1, PT, R3, 1.175494350822287508e-38, PT ;  /* 0x008000000300780b */ /* 0x000fc60003f2e000 */
[----:B------:R-:W-:Y:S01]  /*1c30*/  @P6 FMUL R3, R3, 0.25 ;  /* 0x3e80000003036820 */ /* 0x000fe20000400000 */
[----:B------:R-:W-:Y:S01]  /*1c40*/  FSEL R11, R44, 1, P6 ;  /* 0x3f8000002c0b7808 */ /* 0x000fe20003000000 */
[----:B------:R-:W-:Y:S01]  /*1c50*/  FADD R19, R19, 0.0010000000474974513054 ;  /* 0x3a83126f13137421 */ /* 0x000fe20000000000 */
[C---:B------:R-:W-:Y:S01]  /*1c60*/  FSETP.GEU.AND P6, PT, R2.reuse, 1.175494350822287508e-38, PT ;  /* 0x008000000200780b */ /* 0x040fe20003fce000 */
[----:B------:R-:W-:Y:S01]  /*1c70*/  @P2 FMUL R2, R2, 0.25 ;  /* 0x3e80000002022820 */ /* 0x000fe20000400000 */
[----:B------:R-:W-:Y:S01]  /*1c80*/  FSEL R36, R44, 1, P2 ;  /* 0x3f8000002c247808 */ /* 0x000fe20001000000 */
[----:B------:R1:W-:Y:S01]  /*1c90*/  MUFU.RCP R17, R33 ;  /* 0x0000002100117308 */ /* 0x0003e20000001000 */
[----:B------:R-:W-:-:S07]  /*1ca0*/  ISETP.NE.AND P2, PT, R0, RZ, PT ;  /* 0x000000ff0000720c */ /* 0x000fce0003f45270 */
[----:B------:R-:W2:Y:S01]  /*1cb0*/  MUFU.SQRT R0, R19 ;  /* 0x0000001300007308 */ /* 0x000ea20000002000 */
[----:B-1----:R-:W1:Y:S01]  /*1cc0*/  LDC.64 R32, c[0x0][0x278] ;  /* 0x00009e00ff207b82 */ /* 0x002e620000000a00 */
[----:B0-----:R-:W-:-:S06]  /*1cd0*/  FMUL R29, R16, R29 ;  /* 0x0000001d101d7220 */ /* 0x001fcc0000400000 */
[----:B------:R-:W-:Y:S08]  /*1ce0*/  MUFU.RCP R31, R40 ;  /* 0x00000028001f7308 */ /* 0x000ff00000001000 */
[----:B------:R0:W3:Y:S01]  /*1cf0*/  MUFU.RCP R16, R41 ;  /* 0x0000002900107308 */ /* 0x0000e20000001000 */
[----:B------:R-:W-:Y:S01]  /*1d00*/  @!P1 FMUL R3, R3, 16777216 ;  /* 0x4b80000003039820 */ /* 0x000fe20000400000 */
[----:B0-----:R-:W0:Y:S01]  /*1d10*/  LDC.64 R40, c[0x0][0x280] ;  /* 0x0000a000ff287b82 */ /* 0x001e220000000a00 */
[----:B------:R-:W-:Y:S01]  /*1d20*/  @!P1 FMUL R11, R11, 16777216 ;  /* 0x4b8000000b0b9820 */ /* 0x000fe20000400000 */
[----:B--2---:R-:W-:Y:S01]  /*1d30*/  FSETP.GT.AND P1, PT, R0, 8.50705917302346158658e+37, PT ;  /* 0x7e8000000000780b */ /* 0x004fe20003f24000 */
[----:B------:R-:W-:Y:S01]  /*1d40*/  FMUL R43, R17, R20 ;  /* 0x00000014112b7220 */ /* 0x000fe20000400000 */
[----:B------:R-:W-:-:S02]  /*1d50*/  CS2R R18, SRZ ;  /* 0x0000000000127805 */ /* 0x000fc4000001ff00 */
[----:B------:R-:W-:Y:S01]  /*1d60*/  FSEL R37, R44, 1, P1 ;  /* 0x3f8000002c257808 */ /* 0x000fe20000800000 */
[----:B---3--:R-:W-:Y:S01]  /*1d70*/  FMUL R44, R16, R23 ;  /* 0x00000017102c7220 */ /* 0x008fe20000400000 */
[----:B------:R-:W-:Y:S01]  /*1d80*/  CS2R R16, SRZ ;  /* 0x0000000000107805 */ /* 0x000fe2000001ff00 */
[----:B-1----:R-:W-:-:S04]  /*1d90*/  IMAD.WIDE R20, R6, 0x4, R32 ;  /* 0x0000000406147825 */ /* 0x002fc800078e0220 */
[----:B------:R-:W-:Y:S01]  /*1da0*/  @!P6 FMUL R2, R2, 16777216 ;  /* 0x4b8000000202e820 */ /* 0x000fe20000400000 */
[----:B------:R-:W-:Y:S01]  /*1db0*/  @!P6 FMUL R36, R36, 16777216 ;  /* 0x4b8000002424e820 */ /* 0x000fe20000400000 */
[C---:B------:R-:W-:Y:S01]  /*1dc0*/  FSETP.GEU.AND P6, PT, R0.reuse, 1.175494350822287508e-38, PT ;  /* 0x008000000000780b */ /* 0x040fe20003fce000 */
[----:B------:R-:W-:Y:S01]  /*1dd0*/  FMUL R31, R31, R22 ;  /* 0x000000161f1f7220 */ /* 0x000fe20000400000 */
[----:B------:R1:W2:Y:S01]  /*1de0*/  @P0 LDG.E.EL.128 R16, desc[UR4][R20.64+-0x200] ;  /* 0xfffe000414100981 */ /* 0x0002a2000c2e1d00 */
[----:B------:R-:W-:Y:S01]  /*1df0*/  @P1 FMUL R0, R0, 0.25 ;  /* 0x3e80000000001820 */ /* 0x000fe20000400000 */
[----:B------:R-:W-:Y:S01]  /*1e00*/  ISETP.NE.AND P1, PT, R28, RZ, PT ;  /* 0x000000ff1c00720c */ /* 0x000fe20003f25270 */
[----:B------:R-:W-:Y:S01]  /*1e10*/  FMUL R48, R29, R48 ;  /* 0x000000301d307220 */ /* 0x000fe20000400000 */
[----:B------:R-:W-:Y:S02]  /*1e20*/  CS2R R22, SRZ ;  /* 0x0000000000167805 */ /* 0x000fe4000001ff00 */
[----:B-1----:R-:W-:Y:S01]  /*1e30*/  CS2R R20, SRZ ;  /* 0x0000000000147805 */ /* 0x002fe2000001ff00 */
[----:B0-----:R-:W-:-:S04]  /*1e40*/  IMAD.WIDE R28, R6, 0x4, R40 ;  /* 0x00000004061c7825 */ /* 0x001fc800078e0228 */
[----:B------:R-:W-:Y:S01]  /*1e50*/  FMUL R54, R30, R54 ;  /* 0x000000361e367220 */ /* 0x000fe20000400000 */
[----:B------:R-:W-:Y:S01]  /*1e60*/  FMUL R42, R31, R45 ;  /* 0x0000002d1f2a7220 */ /* 0x000fe20000400000 */
[----:B------:R-:W-:Y:S01]  /*1e70*/  CS2R R30, SRZ ;  /* 0x00000000001e7805 */ /* 0x000fe2000001ff00 */
[----:B------:R0:W3:Y:S01]  /*1e80*/  @P0 LDG.E.EL.128 R20, desc[UR4][R28.64+-0x200] ;  /* 0xfffe00041c140981 */ /* 0x0000e2000c2e1d00 */
[C---:B------:R-:W-:Y:S01]  /*1e90*/  IMAD.WIDE R32, R8.reuse, 0x4, R32 ;  /* 0x0000000408207825 */ /* 0x040fe200078e0220 */
[----:B------:R-:W-:Y:S02]  /*1ea0*/  CS2R R34, SRZ ;  /* 0x0000000000227805 */ /* 0x000fe4000001ff00 */
[----:B0-----:R-:W-:Y:S01]  /*1eb0*/  CS2R R28, SRZ ;  /* 0x00000000001c7805 */ /* 0x001fe2000001ff00 */
[----:B------:R-:W-:-:S05]  /*1ec0*/  IMAD.WIDE R40, R8, 0x4, R40 ;  /* 0x0000000408287825 */ /* 0x000fca00078e0228 */
[----:B------:R0:W4:Y:S02]  /*1ed0*/  @P5 LDG.E.EL.128 R28, desc[UR4][R32.64+-0x200] ;  /* 0xfffe0004201c5981 */ /* 0x000124000c2e1d00 */
[----:B0-----:R-:W-:-:S06]  /*1ee0*/  CS2R R32, SRZ ;  /* 0x0000000000207805 */ /* 0x001fcc000001ff00 */
[----:B------:R0:W5:Y:S01]  /*1ef0*/  @P5 LDG.E.EL.128 R32, desc[UR4][R40.64+-0x200] ;  /* 0xfffe000428205981 */ /* 0x000162000c2e1d00 */
[----:B------:R-:W-:Y:S01]  /*1f00*/  FMUL R55, R55, R64 ;  /* 0x0000004037377220 */ /* 0x000fe20000400000 */
[----:B------:R-:W-:Y:S02]  /*1f10*/  FMUL R56, R56, R65 ;  /* 0x0000004138387220 */ /* 0x000fe40000400000 */
[----:B------:R-:W1:Y:S01]  /*1f20*/  LDC.64 R64, c[0x0][0x2a0] ;  /* 0x0000a800ff407b82 */ /* 0x000e620000000a00 */
[----:B------:R-:W-:Y:S01]  /*1f30*/  FMUL R57, R57, R66 ;  /* 0x0000004239397220 */ /* 0x000fe20000400000 */
[----:B------:R-:W-:-:S06]  /*1f40*/  FMUL R44, R44, R67 ;  /* 0x000000432c2c7220 */ /* 0x000fcc0000400000 */
[----:B------:R-:W0:Y:S02]  /*1f50*/  LDC.64 R66, c[0x0][0x2a8] ;  /* 0x0000aa00ff427b82 */ /* 0x000e240000000a00 */
[----:B0-----:R-:W-:Y:S01]  /*1f60*/  IMAD.WIDE R40, R6, 0x4, R66 ;  /* 0x0000000406287825 */ /* 0x001fe200078e0242 */
[----:B----4-:R-:W-:Y:S02]  /*1f70*/  SEL R45, R28, RZ, P5 ;  /* 0x000000ff1c2d7207 */ /* 0x010fe40002800000 */
[----:B------:R-:W-:Y:S02]  /*1f80*/  SEL R28, R29, RZ, P5 ;  /* 0x000000ff1d1c7207 */ /* 0x000fe40002800000 */
[----:B------:R-:W-:Y:S02]  /*1f90*/  SEL R29, R30, RZ, P5 ;  /* 0x000000ff1e1d7207 */ /* 0x000fe40002800000 */
[----:B------:R-:W-:Y:S02]  /*1fa0*/  SEL R30, R31, RZ, P5 ;  /* 0x000000ff1f1e7207 */ /* 0x000fe40002800000 */
[----:B-----5:R-:W-:-:S02]  /*1fb0*/  SEL R33, R33, RZ, P5 ;  /* 0x000000ff21217207 */ /* 0x020fc40002800000 */
[----:B------:R-:W-:Y:S02]  /*1fc0*/  SEL R34, R34, RZ, P5 ;  /* 0x000000ff22227207 */ /* 0x000fe40002800000 */
[----:B------:R-:W-:Y:S02]  /*1fd0*/  SEL R35, R35, RZ, P5 ;  /* 0x000000ff23237207 */ /* 0x000fe40002800000 */
[----:B------:R-:W-:Y:S01]  /*1fe0*/  SEL R32, R32, RZ, P5 ;  /* 0x000000ff20207207 */ /* 0x000fe20002800000 */
[----:B------:R-:W-:Y:S01]  /*1ff0*/  FFMA R56, R29, R56, R34 ;  /* 0x000000381d387223 */ /* 0x000fe20000000022 */
[----:B------:R-:W-:Y:S01]  /*2000*/  FFMA R55, R28, R55, R33 ;  /* 0x000000371c377223 */ /* 0x000fe20000000021 */
[----:B------:R-:W-:Y:S01]  /*2010*/  FFMA R57, R30, R57, R35 ;  /* 0x000000391e397223 */ /* 0x000fe20000000023 */
[----:B------:R-:W-:Y:S01]  /*2020*/  CS2R R28, SRZ ;  /* 0x00000000001c7805 */ /* 0x000fe2000001ff00 */
[----:B------:R-:W-:Y:S01]  /*2030*/  FFMA R54, R45, R54, R32 ;  /* 0x000000362d367223 */ /* 0x000fe20000000020 */
[----:B------:R-:W-:Y:S01]  /*2040*/  CS2R R30, SRZ ;  /* 0x00000000001e7805 */ /* 0x000fe2000001ff00 */
[----:B-1----:R-:W-:Y:S01]  /*2050*/  IMAD.WIDE R32, R6, 0x4, R64 ;  /* 0x0000000406207825 */ /* 0x002fe200078e0240 */
[----:B------:R-:W-:-:S04]  /*2060*/  CS2R R34, SRZ ;  /* 0x0000000000227805 */ /* 0x000fc8000001ff00 */
[----:B------:R0:W4:Y:S02]  /*2070*/  @P4 LDG.E.EL.128 R28, desc[UR4][R32.64+-0x380] ;  /* 0xfffc8004201c4981 */ /* 0x000124000c2e1d00 */
[----:B0-----:R-:W-:-:S06]  /*2080*/  CS2R R32, SRZ ;  /* 0x0000000000207805 */ /* 0x001fcc000001ff00 */
[----:B------:R-:W5:Y:S01]  /*2090*/  @P4 LDG.E.EL.128 R32, desc[UR4][R40.64+-0x380] ;  /* 0xfffc800428204981 */ /* 0x000f62000c2e1d00 */
[----:B------:R-:W-:Y:S01]  /*20a0*/  FMUL R43, R43, R50 ;  /* 0x000000322b2b7220 */ /* 0x000fe20000400000 */
        /* <DEDUP_REMOVED lines=14> */
[----:B------:R-:W-:Y:S01]  /*2190*/  IMAD.WIDE R32, R8, 0x4, R64 ;  /* 0x0000000408207825 */ /* 0x000fe200078e0240 */
[----:B------:R-:W-:-:S04]  /*21a0*/  CS2R R34, SRZ ;  /* 0x0000000000227805 */ /* 0x000fc8000001ff00 */
[----:B------:R0:W4:Y:S01]  /*21b0*/  @P3 LDG.E.EL.128 R28, desc[UR4][R32.64+-0x380] ;  /* 0xfffc8004201c3981 */ /* 0x000122000c2e1d00 */
[----:B------:R-:W-:Y:S02]  /*21c0*/  IMAD.WIDE R44, R8, 0x4, R66 ;  /* 0x00000004082c7825 */ /* 0x000fe400078e0242 */
[----:B------:R-:W1:Y:S01]  /*21d0*/  LDC.64 R66, c[0x0][0x228] ;  /* 0x00008a00ff427b82 */ /* 0x000e620000000a00 */
[----:B0-----:R-:W-:-:S06]  /*21e0*/  CS2R R32, SRZ ;  /* 0x0000000000207805 */ /* 0x001fcc000001ff00 */
[----:B------:R-:W5:Y:S01]  /*21f0*/  @P3 LDG.E.EL.128 R32, desc[UR4][R44.64+-0x380] ;  /* 0xfffc80042c203981 */ /* 0x000f62000c2e1d00 */
[----:B----4-:R-:W-:Y:S02]  /*2200*/  SEL R48, R30, RZ, P3 ;  /* 0x000000ff1e307207 */ /* 0x010fe40001800000 */
[----:B------:R-:W-:Y:S02]  /*2210*/  SEL R65, R31, RZ, P3 ;  /* 0x000000ff1f417207 */ /* 0x000fe40001800000 */
[----:B-----5:R-:W-:Y:S02]  /*2220*/  SEL R30, R33, RZ, P3 ;  /* 0x000000ff211e7207 */ /* 0x020fe40001800000 */
[----:B------:R-:W-:Y:S02]  /*2230*/  SEL R31, R32, RZ, P3 ;  /* 0x000000ff201f7207 */ /* 0x000fe40001800000 */
[----:B------:R-:W-:Y:S02]  /*2240*/  SEL R33, R34, RZ, P3 ;  /* 0x000000ff22217207 */ /* 0x000fe40001800000 */
[----:B------:R-:W-:-:S03]  /*2250*/  SEL R32, R35, RZ, P3 ;  /* 0x000000ff23207207 */ /* 0x000fc60001800000 */
[----:B------:R-:W-:Y:S02]  /*2260*/  FFMA R49, R48, R49, R33 ;  /* 0x0000003130317223 */ /* 0x000fe40000000021 */
[----:B------:R-:W-:Y:S02]  /*2270*/  FFMA R48, R65, R46, R32 ;  /* 0x0000002e41307223 */ /* 0x000fe40000000020 */
[----:B------:R-:W0:Y:S01]  /*2280*/  LDC.64 R64, c[0x0][0x230] ;  /* 0x00008c00ff407b82 */ /* 0x000e220000000a00 */
[----:B------:R-:W-:Y:S02]  /*2290*/  SEL R28, R28, RZ, P3 ;  /* 0x000000ff1c1c7207 */ /* 0x000fe40001800000 */
[----:B------:R-:W-:Y:S01]  /*22a0*/  SEL R29, R29, RZ, P3 ;  /* 0x000000ff1d1d7207 */ /* 0x000fe20001800000 */
[----:B-1----:R-:W-:-:S04]  /*22b0*/  IMAD.WIDE R32, R6, 0x4, R66 ;  /* 0x0000000406207825 */ /* 0x002fc800078e0242 */
[----:B------:R-:W-:Y:S01]  /*22c0*/  FFMA R44, R28, R47, R31 ;  /* 0x0000002f1c2c7223 */ /* 0x000fe2000000001f */
[----:B------:R-:W-:Y:S01]  /*22d0*/  FFMA R45, R29, R51, R30 ;  /* 0x000000331d2d7223 */ /* 0x000fe2000000001e */
[----:B------:R-:W-:Y:S02]  /*22e0*/  CS2R R28, SRZ ;  /* 0x00000000001c7805 */ /* 0x000fe4000001ff00 */
[----:B------:R-:W-:Y:S02]  /*22f0*/  CS2R R30, SRZ ;  /* 0x00000000001e7805 */ /* 0x000fe4000001ff00 */
[----:B------:R-:W-:-:S04]  /*2300*/  CS2R R34, SRZ ;  /* 0x0000000000227805 */ /* 0x000fc8000001ff00 */
[----:B------:R1:W4:Y:S01]  /*2310*/  @P2 LDG.E.EL.128 R28, desc[UR4][R32.64] ;  /* 0x00000004201c2981 */ /* 0x000322000c2e1d00 */
[----:B0-----:R-:W-:Y:S01]  /*2320*/  IMAD.WIDE R46, R6, 0x4, R64 ;  /* 0x00000004062e7825 */ /* 0x001fe200078e0240 */
[----:B-1----:R-:W-:-:S06]  /*2330*/  CS2R R32, SRZ ;  /* 0x0000000000207805 */ /* 0x002fcc000001ff00 */
[----:B------:R0:W5:Y:S02]  /*2340*/  @P2 LDG.E.EL.128 R32, desc[UR4][R46.64] ;  /* 0x000000042e202981 */ /* 0x000164000c2e1d00 */
        /* <DEDUP_REMOVED lines=17> */
[----:B------:R0:W4:Y:S02]  /*2460*/  @P1 LDG.E.EL.128 R28, desc[UR4][R32.64] ;  /* 0x00000004201c1981 */ /* 0x000124000c2e1d00 */
[----:B0-----:R-:W-:-:S06]  /*2470*/  CS2R R32, SRZ ;  /* 0x0000000000207805 */ /* 0x001fcc000001ff00 */
[----:B------:R3:W5:Y:S01]  /*2480*/  @P1 LDG.E.EL.128 R32, desc[UR4][R46.64] ;  /* 0x000000042e201981 */ /* 0x000762000c2e1d00 */
[----:B------:R-:W-:Y:S02]  /*2490*/  SEL R24, R24, RZ, P0 ;  /* 0x000000ff18187207 */ /* 0x000fe40000000000 */
[----:B------:R-:W-:Y:S02]  /*24a0*/  SEL R25, R25, RZ, P0 ;  /* 0x000000ff19197207 */ /* 0x000fe40000000000 */
[----:B------:R-:W-:Y:S02]  /*24b0*/  SEL R26, R26, RZ, P0 ;  /* 0x000000ff1a1a7207 */ /* 0x000fe40000000000 */
[----:B------:R-:W-:Y:S02]  /*24c0*/  SEL R27, R27, RZ, P0 ;  /* 0x000000ff1b1b7207 */ /* 0x000fe40000000000 */
[----:B---3--:R-:W-:Y:S02]  /*24d0*/  SEL R47, R20, RZ, P0 ;  /* 0x000000ff142f7207 */ /* 0x008fe40000000000 */
[----:B------:R-:W-:-:S02]  /*24e0*/  SEL R20, R21, RZ, P0 ;  /* 0x000000ff15147207 */ /* 0x000fc40000000000 */
[----:B------:R-:W-:Y:S02]  /*24f0*/  SEL R21, R22, RZ, P0 ;  /* 0x000000ff16157207 */ /* 0x000fe40000000000 */
[----:B------:R-:W-:Y:S02]  /*2500*/  SEL R46, R13, RZ, P0 ;  /* 0x000000ff0d2e7207 */ /* 0x000fe40000000000 */
[----:B--2---:R-:W-:Y:S02]  /*2510*/  SEL R16, R16, RZ, P0 ;  /* 0x000000ff10107207 */ /* 0x004fe40000000000 */
[----:B------:R-:W-:Y:S02]  /*2520*/  SEL R17, R17, RZ, P0 ;  /* 0x000000ff11117207 */ /* 0x000fe40000000000 */
[----:B------:R-:W-:Y:S02]  /*2530*/  SEL R18, R18, RZ, P0 ;  /* 0x000000ff12127207 */ /* 0x000fe40000000000 */
[----:B------:R-:W-:-:S02]  /*2540*/  SEL R19, R19, RZ, P0 ;  /* 0x000000ff13137207 */ /* 0x000fc40000000000 */
[----:B------:R-:W-:Y:S01]  /*2550*/  SEL R22, R23, RZ, P0 ;  /* 0x000000ff17167207 */ /* 0x000fe20000000000 */
[----:B------:R-:W-:-:S06]  /*2560*/  @!P6 FMUL R0, R0, 16777216 ;  /* 0x4b8000000000e820 */ /* 0x000fcc0000400000 */
[----:B------:R-:W-:Y:S01]  /*2570*/  MUFU.RCP R0, R0 ;  /* 0x0000000000007308 */ /* 0x000fe20000001000 */
[----:B------:R-:W-:Y:S01]  /*2580*/  @!P6 FMUL R37, R37, 16777216 ;  /* 0x4b8000002525e820 */ /* 0x000fe20000400000 */
[----:B------:R-:W-:Y:S01]  /*2590*/  FADD R25, R25, -R46 ;  /* 0x8000002e19197221 */ /* 0x000fe20000000000 */
[----:B----4-:R-:W-:Y:S02]  /*25a0*/  SEL R58, R30, RZ, P1 ;  /* 0x000000ff1e3a7207 */ /* 0x010fe40000800000 */
[----:B------:R-:W-:Y:S02]  /*25b0*/  SEL R29, R29, RZ, P1 ;  /* 0x000000ff1d1d7207 */ /* 0x000fe40000800000 */
[----:B------:R-:W-:Y:S02]  /*25c0*/  SEL R28, R28, RZ, P1 ;  /* 0x000000ff1c1c7207 */ /* 0x000fe40000800000 */
[----:B------:R-:W-:Y:S02]  /*25d0*/  SEL R31, R31, RZ, P1 ;  /* 0x000000ff1f1f7207 */ /* 0x000fe40000800000 */
[----:B-----5:R-:W-:-:S02]  /*25e0*/  SEL R30, R33, RZ, P1 ;  /* 0x000000ff211e7207 */ /* 0x020fc40000800000 */
[----:B------:R-:W-:Y:S02]  /*25f0*/  SEL R33, R34, RZ, P1 ;  /* 0x000000ff22217207 */ /* 0x000fe40000800000 */
[----:B------:R-:W0:Y:S01]  /*2600*/  MUFU.RCP R34, R5 ;  /* 0x0000000500227308 */ /* 0x000e220000001000 */
[----:B------:R-:W-:Y:S01]  /*2610*/  SEL R59, R32, RZ, P1 ;  /* 0x000000ff203b7207 */ /* 0x000fe20000800000 */
[----:B------:R-:W-:Y:S01]  /*2620*/  FFMA R30, R29, R68, R30 ;  /* 0x000000441d1e7223 */ /* 0x000fe2000000001e */
[----:B------:R-:W-:Y:S02]  /*2630*/  SEL R32, R35, RZ, P1 ;  /* 0x000000ff23207207 */ /* 0x000fe40000800000 */
[----:B------:R-:W-:Y:S01]  /*2640*/  FSETP.GEU.AND P1, PT, R48, RZ, PT ;  /* 0x000000ff3000720b */ /* 0x000fe20003f2e000 */
[----:B------:R-:W-:Y:S01]  /*2650*/  FFMA R29, R28, R69, R59 ;  /* 0x000000451c1d7223 */ /* 0x000fe2000000003b */
[----:B------:R-:W-:Y:S02]  /*2660*/  FFMA R28, R58, R62, R33 ;  /* 0x0000003e3a1c7223 */ /* 0x000fe40000000021 */
[----:B------:R-:W-:Y:S01]  /*2670*/  SEL R33, RZ, 0x1, P1 ;  /* 0x00000001ff217807 */ /* 0x000fe20000800000 */
[----:B------:R-:W2:Y:S01]  /*2680*/  LDL.LU R62, [R1+0x4] ;  /* 0x00000400013e7983 */ /* 0x000ea20000300800 */
[----:B------:R-:W-:Y:S01]  /*2690*/  FSETP.GEU.AND P1, PT, R29, RZ, PT ;  /* 0x000000ff1d00720b */ /* 0x000fe20003f2e000 */
[----:B0-----:R-:W-:-:S03]  /*26a0*/  FMUL R9, R34, R9 ;  /* 0x0000000922097220 */ /* 0x001fc60000400000 */
[----:B------:R-:W-:Y:S02]  /*26b0*/  SEL R34, RZ, 0x1, P1 ;  /* 0x00000001ff227807 */ /* 0x000fe40000800000 */
[----:B------:R-:W-:Y:S01]  /*26c0*/  FSETP.GEU.AND P1, PT, R30, RZ, PT ;  /* 0x000000ff1e00720b */ /* 0x000fe20003f2e000 */
[----:B------:R-:W-:Y:S02]  /*26d0*/  FMUL R9, R9, R39 ;  /* 0x0000002709097220 */ /* 0x000fe40000400000 */
[----:B------:R-:W3:Y:S01]  /*26e0*/  LDL.LU R39, [R1] ;  /* 0x0000000001277983 */ /* 0x000ee20000300800 */
[----:B------:R-:W-:Y:S01]  /*26f0*/  SEL R35, RZ, 0x1fffe, P1 ;  /* 0x0001fffeff237807 */ /* 0x000fe20000800000 */
[----:B------:R-:W-:Y:S01]  /*2700*/  FFMA R5, R31, R9, R32 ;  /* 0x000000091f057223 */ /* 0x000fe20000000020 */
[----:B------:R-:W-:-:S04]  /*2710*/  FSETP.GEU.AND P1, PT, R28, RZ, PT ;  /* 0x000000ff1c00720b */ /* 0x000fc80003f2e000 */
[----:B------:R-:W-:Y:S02]  /*2720*/  SEL R31, RZ, 0x4, P1 ;  /* 0x00000004ff1f7807 */ /* 0x000fe40000800000 */
[----:B------:R-:W-:Y:S01]  /*2730*/  FSETP.GEU.AND P1, PT, R5, RZ, PT ;  /* 0x000000ff0500720b */ /* 0x000fe20003f2e000 */
[----:B------:R-:W-:-:S03]  /*2740*/  IMAD.IADD R34, R34, 0x1, R35 ;  /* 0x0000000122227824 */ /* 0x000fc600078e0223 */
[----:B------:R-:W-:Y:S02]  /*2750*/  SEL R32, RZ, 0x7fff8, P1 ;  /* 0x0007fff8ff207807 */ /* 0x000fe40000800000 */
[----:B------:R-:W-:Y:S02]  /*2760*/  FSETP.GEU.AND P1, PT, R52, RZ, PT ;  /* 0x000000ff3400720b */ /* 0x000fe40003f2e000 */
[----:B------:R-:W-:Y:S02]  /*2770*/  LOP3.LUT R34, R34, 0x3, RZ, 0xc0, !PT ;  /* 0x0000000322227812 */ /* 0x000fe400078ec0ff */
[----:B------:R-:W-:Y:S02]  /*2780*/  SEL R9, RZ, 0x1, P1 ;  /* 0x00000001ff097807 */ /* 0x000fe40000800000 */
[----:B------:R-:W-:Y:S02]  /*2790*/  FSETP.GEU.AND P1, PT, R51, RZ, PT ;  /* 0x000000ff3300720b */ /* 0x000fe40003f2e000 */
[----:B------:R-:W-:-:S02]  /*27a0*/  IADD3 R31, R34, R32, R31 ;  /* 0x00000020221f7210 */ /* 0x000fc40007ffe01f */
[----:B------:R-:W-:Y:S02]  /*27b0*/  SEL R34, RZ, 0x1fffe, P1 ;  /* 0x0001fffeff227807 */ /* 0x000fe40000800000 */
[----:B------:R-:W-:-:S03]  /*27c0*/  FSETP.GEU.AND P1, PT, R50, RZ, PT ;  /* 0x000000ff3200720b */ /* 0x000fc60003f2e000 */
[----:B------:R-:W-:Y:S01]  /*27d0*/  IMAD.IADD R34, R9, 0x1, R34 ;  /* 0x0000000109227824 */ /* 0x000fe200078e0222 */
        /* <DEDUP_REMOVED lines=13> */
[----:B------:R-:W-:Y:S02]  /*28b0*/  SEL R35, R12, RZ, P0 ;  /* 0x000000ff0c237207 */ /* 0x000fe40000000000 */
[----:B------:R-:W-:-:S02]  /*28c0*/  IADD3 R9, R33, R34, R9 ;  /* 0x0000002221097210 */ /* 0x000fc40007ffe009 */
[----:B------:R-:W-:Y:S02]  /*28d0*/  SEL R34, R15, RZ, P0 ;  /* 0x000000ff0f227207 */ /* 0x000fe40000000000 */
[----:B------:R-:W-:Y:S02]  /*28e0*/  SEL R33, R14, RZ, P0 ;  /* 0x000000ff0e217207 */ /* 0x000fe40000000000 */
[----:B------:R-:W-:-:S04]  /*28f0*/  FSETP.GEU.AND P0, PT, R42, RZ, PT ;  /* 0x000000ff2a00720b */ /* 0x000fc80003f0e000 */
[----:B------:R-:W-:Y:S02]  /*2900*/  SEL R13, RZ, 0x1fffe, P0 ;  /* 0x0001fffeff0d7807 */ /* 0x000fe40000000000 */
[----:B------:R-:W-:Y:S02]  /*2910*/  FSETP.GEU.AND P0, PT, R40, RZ, PT ;  /* 0x000000ff2800720b */ /* 0x000fe40003f0e000 */
[----:B------:R-:W-:Y:S02]  /*2920*/  FSETP.GEU.AND P1, PT, R41, RZ, PT ;  /* 0x000000ff2900720b */ /* 0x000fe40003f2e000 */
[----:B------:R-:W-:-:S05]  /*2930*/  SEL R12, RZ, 0x1, P0 ;  /* 0x00000001ff0c7807 */ /* 0x000fca0000000000 */
[----:B------:R-:W-:Y:S01]  /*2940*/  IMAD.IADD R14, R12, 0x1, R13 ;  /* 0x000000010c0e7824 */ /* 0x000fe200078e020d */
[----:B------:R-:W-:Y:S02]  /*2950*/  SEL R12, RZ, 0x4, P1 ;  /* 0x00000004ff0c7807 */ /* 0x000fe40000800000 */
[----:B------:R-:W-:Y:S02]  /*2960*/  FSETP.GEU.AND P1, PT, R43, RZ, PT ;  /* 0x000000ff2b00720b */ /* 0x000fe40003f2e000 */
[----:B------:R-:W-:Y:S02]  /*2970*/  LOP3.LUT R14, R14, 0x3, RZ, 0xc0, !PT ;  /* 0x000000030e0e7812 */ /* 0x000fe400078ec0ff */
[----:B------:R-:W-:Y:S02]  /*2980*/  SEL R13, RZ, 0x7fff8, P1 ;  /* 0x0007fff8ff0d7807 */ /* 0x000fe40000800000 */
[----:B------:R-:W-:Y:S02]  /*2990*/  FSETP.GEU.AND P1, PT, R54, RZ, PT ;  /* 0x000000ff3600720b */ /* 0x000fe40003f2e000 */
[----:B------:R-:W-:-:S02]  /*29a0*/  IADD3 R23, R14, R13, R12 ;  /* 0x0000000d0e177210 */ /* 0x000fc40007ffe00c */
[----:B------:R-:W-:Y:S01]  /*29b0*/  FSEL R12, R54, RZ, P1 ;  /* 0x000000ff360c7208 */ /* 0x000fe20000800000 */
[----:B------:R-:W-:Y:S01]  /*29c0*/  IMAD.SHL.U32 R31, R31, 0x100, RZ ;  /* 0x000001001f1f7824 */ /* 0x000fe200078e00ff */
[----:B------:R-:W-:-:S05]  /*29d0*/  LOP3.LUT R54, R23, 0xf, RZ, 0xc0, !PT ;  /* 0x0000000f17367812 */ /* 0x000fca00078ec0ff */
[----:B------:R-:W-:Y:S01]  /*29e0*/  IMAD R54, R9, 0x10, R54 ;  /* 0x0000001009367824 */ /* 0x000fe200078e0236 */
[----:B------:R-:W-:-:S04]  /*29f0*/  LOP3.LUT R9, R31, 0xf00, RZ, 0xe2, !PT ;  /* 0x00000f001f097812 */ /* 0x000fc800078ee2ff */
[----:B------:R-:W-:Y:S01]  /*2a00*/  LOP3.LUT R54, R54, 0xff, RZ, 0xc0, !PT ;  /* 0x000000ff36367812 */ /* 0x000fe200078ec0ff */
[----:B------:R-:W-:Y:S01]  /*2a10*/  IMAD R9, R32, 0x1000, R9 ;  /* 0x0000100020097824 */ /* 0x000fe200078e0209 */
[----:B------:R-:W-:-:S03]  /*2a20*/  FSETP.GEU.AND P1, PT, R55, RZ, PT ;  /* 0x000000ff3700720b */ /* 0x000fc60003f2e000 */
[----:B------:R-:W-:Y:S01]  /*2a30*/  IMAD.IADD R9, R9, 0x1, R54 ;  /* 0x0000000109097824 */ /* 0x000fe200078e0236 */
[----:B------:R-:W-:Y:S02]  /*2a40*/  FSEL R13, R55, RZ, P1 ;  /* 0x000000ff370d7208 */ /* 0x000fe40000800000 */
[C---:B------:R-:W-:Y:S02]  /*2a50*/  FSETP.GEU.AND P1, PT, R56.reuse, RZ, PT ;  /* 0x000000ff3800720b */ /* 0x040fe40003f2e000 */
[----:B------:R-:W-:Y:S02]  /*2a60*/  LOP3.LUT R9, R9, 0xffff, RZ, 0xc0, !PT ;  /* 0x0000ffff09097812 */ /* 0x000fe400078ec0ff */
[----:B------:R-:W-:Y:S02]  /*2a70*/  FSEL R14, R56, RZ, P1 ;  /* 0x000000ff380e7208 */ /* 0x000fe40000800000 */
[----:B------:R-:W-:Y:S02]  /*2a80*/  SHF.R.U32.HI R23, RZ, 0x7, R9 ;  /* 0x00000007ff177819 */ /* 0x000fe40000011609 */
[----:B------:R-:W-:-:S02]  /*2a90*/  FSETP.GEU.AND P1, PT, R57, RZ, PT ;  /* 0x000000ff3900720b */ /* 0x000fc40003f2e000 */
[----:B------:R-:W-:Y:S02]  /*2aa0*/  LOP3.LUT R23, R23, 0x1, RZ, 0xc0, !PT ;  /* 0x0000000117177812 */ /* 0x000fe400078ec0ff */
[----:B------:R-:W-:Y:S02]  /*2ab0*/  FSEL R15, R57, RZ, P1 ;  /* 0x000000ff390f7208 */ /* 0x000fe40000800000 */
[----:B------:R-:W-:Y:S02]  /*2ac0*/  ISETP.NE.U32.AND P1, PT, R23, 0x1, PT ;  /* 0x000000011700780c */ /* 0x000fe40003f25070 */
[----:B------:R-:W-:-:S04]  /*2ad0*/  SHF.R.U32.HI R23, RZ, 0x6, R9 ;  /* 0x00000006ff177819 */ /* 0x000fc80000011609 */
        /* <DEDUP_REMOVED lines=11> */
[----:B------:R-:W0:Y:S02]  /*2b90*/  MUFU.RCP R23, R4 ;  /* 0x0000000400177308 */ /* 0x000e240000001000 */
[----:B0-----:R-:W-:-:S06]  /*2ba0*/  FMUL R23, R23, R10 ;  /* 0x0000000a17177220 */ /* 0x001fcc0000400000 */
[----:B------:R-:W0:Y:S01]  /*2bb0*/  MUFU.RCP R10, R3 ;  /* 0x00000003000a7308 */ /* 0x000e220000001000 */
[----:B------:R-:W-:Y:S01]  /*2bc0*/  FMUL R32, R0, R37 ;  /* 0x0000002500207220 */ /* 0x000fe20000400000 */
[--C-:B------:R-:W-:Y:S02]  /*2bd0*/  SHF.R.U32.HI R0, RZ, 0x3, R9.reuse ;  /* 0x00000003ff007819 */ /* 0x100fe40000011609 */
[----:B------:R-:W-:Y:S02]  /*2be0*/  SHF.R.U32.HI R4, RZ, 0x2, R9 ;  /* 0x00000002ff047819 */ /* 0x000fe40000011609 */
[----:B------:R-:W-:Y:S01]  /*2bf0*/  LOP3.LUT R0, R0, 0x1, RZ, 0xc0, !PT ;  /* 0x0000000100007812 */ /* 0x000fe200078ec0ff */
[----:B0-----:R-:W-:Y:S02]  /*2c00*/  FMUL R10, R10, R11 ;  /* 0x0000000b0a0a7220 */ /* 0x001fe40000400000 */
[----:B------:R0:W1:Y:S01]  /*2c10*/  MUFU.RCP R11, R2 ;  /* 0x00000002000b7308 */ /* 0x0000620000001000 */
[----:B------:R-:W-:-:S02]  /*2c20*/  FSEL R40, R40, RZ, P0 ;  /* 0x000000ff28287208 */ /* 0x000fc40000000000 */
[----:B0-----:R-:W-:Y:S02]  /*2c30*/  LOP3.LUT R2, R8, 0xffffffc0, RZ, 0xc0, !PT ;  /* 0xffffffc008027812 */ /* 0x001fe400078ec0ff */
[----:B------:R-:W-:Y:S02]  /*2c40*/  ISETP.NE.U32.AND P0, PT, R0, 0x1, PT ;  /* 0x000000010000780c */ /* 0x000fe40003f05070 */
[----:B------:R-:W-:Y:S02]  /*2c50*/  ISETP.NE.AND P2, PT, R2, 0x40, PT ;  /* 0x000000400200780c */ /* 0x000fe40003f45270 */
[----:B------:R-:W0:Y:S01]  /*2c60*/  LDC.64 R2, c[0x0][0x248] ;  /* 0x00009200ff027b82 */ /* 0x000e220000000a00 */
[----:B------:R-:W-:Y:S02]  /*2c70*/  LOP3.LUT R4, R4, 0x1, RZ, 0xc0, !PT ;  /* 0x0000000104047812 */ /* 0x000fe400078ec0ff */
[----:B------:R-:W-:Y:S02]  /*2c80*/  SHF.R.U32.HI R0, RZ, 0x1, R9 ;  /* 0x00000001ff007819 */ /* 0x000fe40000011609 */
[----:B------:R-:W-:-:S02]  /*2c90*/  FSEL R43, R43, RZ, P0 ;  /* 0x000000ff2b2b7208 */ /* 0x000fc40000000000 */
[----:B------:R-:W-:Y:S02]  /*2ca0*/  ISETP.NE.U32.AND P0, PT, R4, 0x1, PT ;  /* 0x000000010400780c */ /* 0x000fe40003f05070 */
[----:B------:R-:W-:Y:S02]  /*2cb0*/  LOP3.LUT R0, R0, 0x1, RZ, 0xc0, !PT ;  /* 0x0000000100007812 */ /* 0x000fe400078ec0ff */
[----:B------:R-:W-:Y:S02]  /*2cc0*/  FSEL R41, R41, RZ, P0 ;  /* 0x000000ff29297208 */ /* 0x000fe40000000000 */
[----:B------:R-:W-:Y:S01]  /*2cd0*/  ISETP.NE.U32.AND P0, PT, R0, 0x1, PT ;  /* 0x000000010000780c */ /* 0x000fe20003f05070 */
[----:B------:R-:W-:Y:S01]  /*2ce0*/  FADD R27, R27, -R34 ;  /* 0x800000221b1b7221 */ /* 0x000fe20000000000 */
[----:B------:R-:W-:Y:S01]  /*2cf0*/  FADD R26, R26, -R33 ;  /* 0x800000211a1a7221 */ /* 0x000fe20000000000 */
[----:B-1----:R-:W-:Y:S01]  /*2d00*/  FMUL R11, R11, R36 ;  /* 0x000000240b0b7220 */ /* 0x002fe20000400000 */
[----:B------:R-:W-:-:S02]  /*2d10*/  FSEL R42, R42, RZ, P0 ;  /* 0x000000ff2a2a7208 */ /* 0x000fc40000000000 */
[----:B------:R-:W-:Y:S01]  /*2d20*/  ISETP.LT.AND P0, PT, R7, 0x158880, !P2 ;  /* 0x001588800700780c */ /* 0x000fe20005701270 */
[----:B------:R-:W-:Y:S01]  /*2d30*/  FADD R24, R24, -R35 ;  /* 0x8000002318187221 */ /* 0x000fe20000000000 */
[----:B------:R-:W-:Y:S01]  /*2d40*/  FMUL R25, R10, R25 ;  /* 0x000000190a197220 */ /* 0x000fe20000400000 */
[----:B------:R-:W-:Y:S01]  /*2d50*/  FMUL R26, R11, R26 ;  /* 0x0000001a0b1a7220 */ /* 0x000fe20000400000 */
[----:B------:R-:W-:Y:S01]  /*2d60*/  FMUL R27, R32, R27 ;  /* 0x0000001b201b7220 */ /* 0x000fe20000400000 */
[----:B------:R-:W-:Y:S01]  /*2d70*/  FMUL R24, R23, R24 ;  /* 0x0000001817187220 */ /* 0x000fe20000400000 */
[----:B------:R-:W-:Y:S01]  /*2d80*/  FFMA R17, R17, R25, R20 ;  /* 0x0000001911117223 */ /* 0x000fe20000000014 */
[----:B------:R-:W-:Y:S01]  /*2d90*/  FFMA R18, R18, R26, R21 ;  /* 0x0000001a12127223 */ /* 0x000fe20000000015 */
[----:B------:R-:W-:Y:S01]  /*2da0*/  FFMA R19, R19, R27, R22 ;  /* 0x0000001b13137223 */ /* 0x000fe20000000016 */
[----:B------:R-:W-:Y:S02]  /*2db0*/  CS2R R20, SRZ ;  /* 0x0000000000147805 */ /* 0x000fe4000001ff00 */
[----:B------:R-:W-:Y:S01]  /*2dc0*/  CS2R R22, SRZ ;  /* 0x0000000000167805 */ /* 0x000fe2000001ff00 */
[----:B0-----:R-:W-:-:S05]  /*2dd0*/  IMAD.WIDE R10, R8, 0x4, R2 ;  /* 0x00000004080a7825 */ /* 0x001fca00078e0202 */
[----:B------:R-:W4:Y:S01]  /*2de0*/  @P0 LDG.E.EL.128 R20, desc[UR4][R10.64+-0x100] ;  /* 0xffff00040a140981 */ /* 0x000f22000c2e1d00 */
[----:B------:R-:W-:Y:S01]  /*2df0*/  FFMA R16, R16, R24, R47 ;  /* 0x0000001810107223 */ /* 0x000fe2000000002f */
[----:B------:R-:W-:-:S04]  /*2e00*/  FSEL R48, R48, RZ, P1 ;  /* 0x000000ff30307208 */ /* 0x000fc80000800000 */
[----:B------:R-:W-:-:S04]  /*2e10*/  FSETP.GEU.AND P1, PT, R16, RZ, PT ;  /* 0x000000ff1000720b */ /* 0x000fc80003f2e000 */
[----:B------:R-:W-:Y:S02]  /*2e20*/  FSEL R16, R16, RZ, P1 ;  /* 0x000000ff10107208 */ /* 0x000fe40000800000 */
[----:B------:R-:W-:-:S04]  /*2e30*/  FSETP.GEU.AND P1, PT, R17, RZ, PT ;  /* 0x000000ff1100720b */ /* 0x000fc80003f2e000 */
[----:B------:R-:W-:Y:S02]  /*2e40*/  FSEL R17, R17, RZ, P1 ;  /* 0x000000ff11117208 */ /* 0x000fe40000800000 */
[----:B------:R-:W-:Y:S02]  /*2e50*/  FSETP.GEU.AND P1, PT, R18, RZ, PT ;  /* 0x000000ff1200720b */ /* 0x000fe40003f2e000 */
[----:B------:R-:W-:Y:S02]  /*2e60*/  LOP3.LUT R0, R6, 0xffffffc0, RZ, 0xc0, !PT ;  /* 0xffffffc006007812 */ /* 0x000fe400078ec0ff */
[----:B------:R-:W-:Y:S02]  /*2e70*/  FSEL R18, R18, RZ, P1 ;  /* 0x000000ff12127208 */ /* 0x000fe40000800000 */
[----:B------:R-:W-:-:S04]  /*2e80*/  FSETP.GEU.AND P1, PT, R19, RZ, PT ;  /* 0x000000ff1300720b */ /* 0x000fc80003f2e000 */
[----:B------:R-:W-:Y:S02]  /*2e90*/  FSEL R19, R19, RZ, P1 ;  /* 0x000000ff13137208 */ /* 0x000fe40000800000 */
[----:B------:R-:W-:Y:S02]  /*2ea0*/  ISETP.NE.AND P1, PT, R0, 0x40, PT ;  /* 0x000000400000780c */ /* 0x000fe40003f25270 */
[----:B------:R-:W-:Y:S01]  /*2eb0*/  ISETP.GT.AND P6, PT, R8, 0xdf, PT ;  /* 0x000000df0800780c */ /* 0x000fe20003fc4270 */
[----:B------:R-:W-:Y:S01]  /*2ec0*/  IMAD.MOV.U32 R66, RZ, RZ, 0x3e800000 ;  /* 0x3e800000ff427424 */ /* 0x000fe200078e00ff */
[----:B--2---:R-:W-:Y:S02]  /*2ed0*/  IADD3 R62, P4, R62, UR6, RZ ;  /* 0x000000063e3e7c10 */ /* 0x004fe4000ff9e0ff */
[----:B---3--:R-:W-:-:S13]  /*2ee0*/  ISETP.GE.U32.AND P5, PT, R39, 0x60, PT ;  /* 0x000000602700780c */ /* 0x008fda0003fa6070 */
[----:B------:R-:W-:Y:S02]  /*2ef0*/  @P5 FSEL R12, R44, RZ, P6 ;  /* 0x000000ff2c0c5208 */ /* 0x000fe40003000000 */
[----:B------:R-:W-:Y:S02]  /*2f00*/  @P5 FSEL R13, R45, RZ, P6 ;  /* 0x000000ff2d0d5208 */ /* 0x000fe40003000000 */
[----:B------:R-:W-:Y:S02]  /*2f10*/  @P5 FSEL R14, R49, RZ, P6 ;  /* 0x000000ff310e5208 */ /* 0x000fe40003000000 */
[----:B------:R-:W-:Y:S02]  /*2f20*/  @P5 FSEL R15, R48, RZ, P6 ;  /* 0x000000ff300f5208 */ /* 0x000fe40003000000 */
[----:B------:R-:W-:Y:S02]  /*2f30*/  ISETP.GE.U32.AND P5, PT, R63, 0x60, PT ;  /* 0x000000603f00780c */ /* 0x000fe40003fa6070 */
[----:B------:R-:W-:-:S02]  /*2f40*/  IADD3.X R63, R61, UR7, RZ, P4, !PT ;  /* 0x000000073d3f7c10 */ /* 0x000fc4000a7fe4ff */
[----:B------:R-:W-:-:S04]  /*2f50*/  IADD3 R60, P4, R60, UR6, RZ ;  /* 0x000000063c3c7c10 */ /* 0x000fc8000ff9e0ff */
[----:B------:R-:W-:Y:S01]  /*2f60*/  IADD3.X R61, R38, UR7, RZ, P4, !PT ;  /* 0x00000007263d7c10 */ /* 0x000fe2000a7fe4ff */
[----:B------:R-:W-:Y:S02]  /*2f70*/  VIADD R67, R7, 0x200 ;  /* 0x0000020007437836 */ /* 0x000fe40000000000 */
[----:B------:R-:W-:Y:S01]  /*2f80*/  IMAD.WIDE R2, R6, 0x4, R2 ;  /* 0x0000000406027825 */ /* 0x000fe200078e0202 */
[----:B----4-:R-:W-:-:S05]  /*2f90*/  SEL R0, R20, RZ, P0 ;  /* 0x000000ff14007207 */ /* 0x010fca0000000000 */
[----:B------:R-:W-:Y:S01]  /*2fa0*/  FADD R0, R0, 0.0010000000474974513054 ;  /* 0x3a83126f00007421 */ /* 0x000fe20000000000 */
[----:B------:R-:W-:-:S05]  /*2fb0*/  SEL R4, R21, RZ, P0 ;  /* 0x000000ff15047207 */ /* 0x000fca0000000000 */
[----:B------:R-:W0:Y:S01]  /*2fc0*/  MUFU.SQRT R0, R0 ;  /* 0x0000000000007308 */ /* 0x000e220000002000 */
[----:B------:R-:W-:Y:S01]  /*2fd0*/  FADD R4, R4, 0.0010000000474974513054 ;  /* 0x3a83126f04047421 */ /* 0x000fe20000000000 */
[----:B------:R-:W-:-:S06]  /*2fe0*/  SEL R22, R22, RZ, P0 ;  /* 0x000000ff16167207 */ /* 0x000fcc0000000000 */
[----:B------:R-:W1:Y:S01]  /*2ff0*/  MUFU.SQRT R4, R4 ;  /* 0x0000000400047308 */ /* 0x000e620000002000 */
[----:B0-----:R-:W-:Y:S01]  /*3000*/  FSETP.GT.AND P3, PT, R0, 8.50705917302346158658e+37, PT ;  /* 0x7e8000000000780b */ /* 0x001fe20003f64000 */
[----:B------:R-:W-:Y:S01]  /*3010*/  FADD R32, R22, 0.0010000000474974513054 ;  /* 0x3a83126f16207421 */ /* 0x000fe20000000000 */
[----:B------:R-:W-:Y:S02]  /*3020*/  FSETP.GEU.AND P4, PT, R0, 1.175494350822287508e-38, PT ;  /* 0x008000000000780b */ /* 0x000fe40003f8e000 */
[----:B------:R-:W-:-:S03]  /*3030*/  FSEL R33, R66, 1, P3 ;  /* 0x3f80000042217808 */ /* 0x000fc60001800000 */
[----:B------:R-:W0:Y:S01]  /*3040*/  MUFU.SQRT R32, R32 ;  /* 0x0000002000207308 */ /* 0x000e220000002000 */
[----:B------:R-:W-:-:S05]  /*3050*/  SEL R23, R23, RZ, P0 ;  /* 0x000000ff17177207 */ /* 0x000fca0000000000 */
[----:B------:R-:W-:Y:S01]  /*3060*/  @P3 FMUL R0, R0, 0.25 ;  /* 0x3e80000000003820 */ /* 0x000fe20000400000 */
[----:B-1----:R-:W-:Y:S01]  /*3070*/  FSETP.GT.AND P3, PT, R4, 8.50705917302346158658e+37, PT ;  /* 0x7e8000000400780b */ /* 0x002fe20003f64000 */
[----:B------:R-:W-:Y:S01]  /*3080*/  FADD R31, R23, 0.0010000000474974513054 ;  /* 0x3a83126f171f7421 */ /* 0x000fe20000000000 */
[----:B------:R-:W-:Y:S01]  /*3090*/  @!P4 FMUL R33, R33, 16777216 ;  /* 0x4b8000002121c820 */ /* 0x000fe20000400000 */
[----:B------:R-:W-:Y:S01]  /*30a0*/  @!P4 FMUL R0, R0, 16777216 ;  /* 0x4b8000000000c820 */ /* 0x000fe20000400000 */
[----:B------:R-:W-:Y:S02]  /*30b0*/  FSETP.GEU.AND P4, PT, R4, 1.175494350822287508e-38, PT ;  /* 0x008000000400780b */ /* 0x000fe40003f8e000 */
[----:B------:R-:W-:Y:S01]  /*30c0*/  FSEL R34, R66, 1, P3 ;  /* 0x3f80000042227808 */ /* 0x000fe20001800000 */
[----:B------:R-:W1:Y:S06]  /*30d0*/  MUFU.SQRT R31, R31 ;  /* 0x0000001f001f7308 */ /* 0x000e6c0000002000 */
[----:B------:R-:W-:Y:S01]  /*30e0*/  @P3 FMUL R4, R4, 0.25 ;  /* 0x3e80000004043820 */ /* 0x000fe20000400000 */
[----:B0-----:R-:W-:-:S03]  /*30f0*/  FSETP.GT.AND P3, PT, R32, 8.50705917302346158658e+37, PT ;  /* 0x7e8000002000780b */ /* 0x001fc60003f64000 */
[----:B------:R-:W-:Y:S01]  /*3100*/  @!P4 FMUL R4, R4, 16777216 ;  /* 0x4b8000000404c820 */ /* 0x000fe20000400000 */
[----:B------:R-:W-:Y:S01]  /*3110*/  @!P4 FMUL R34, R34, 16777216 ;  /* 0x4b8000002222c820 */ /* 0x000fe20000400000 */
[----:B------:R-:W-:Y:S02]  /*3120*/  FSETP.GEU.AND P4, PT, R32, 1.175494350822287508e-38, PT ;  /* 0x008000002000780b */ /* 0x000fe40003f8e000 */
[----:B------:R-:W-:-:S06]  /*3130*/  FSEL R35, R66, 1, P3 ;  /* 0x3f80000042237808 */ /* 0x000fcc0001800000 */
[----:B------:R-:W-:Y:S01]  /*3140*/  @P3 FMUL R32, R32, 0.25 ;  /* 0x3e80000020203820 */ /* 0x000fe20000400000 */
[----:B-1----:R-:W-:-:S04]  /*3150*/  FSETP.GT.AND P3, PT, R31, 8.50705917302346158658e+37, PT ;  /* 0x7e8000001f00780b */ /* 0x002fc80003f64000 */
[----:B------:R-:W-:Y:S01]  /*3160*/  @!P4 FMUL R32, R32, 16777216 ;  /* 0x4b8000002020c820 */ /* 0x000fe20000400000 */
[----:B------:R-:W-:Y:S01]  /*3170*/  @!P4 FMUL R35, R35, 16777216 ;  /* 0x4b8000002323c820 */ /* 0x000fe20000400000 */
[----:B------:R-:W-:Y:S02]  /*3180*/  FSETP.GEU.AND P4, PT, R31, 1.175494350822287508e-38, PT ;  /* 0x008000001f00780b */ /* 0x000fe40003f8e000 */
[----:B------:R-:W-:-:S05]  /*3190*/  FSEL R36, R66, 1, P3 ;  /* 0x3f80000042247808 */ /* 0x000fca0001800000 */
[----:B------:R-:W-:Y:S01]  /*31a0*/  @P3 FMUL R31, R31, 0.25 ;  /* 0x3e8000001f1f3820 */ /* 0x000fe20000400000 */
[----:B------:R-:W-:Y:S02]  /*31b0*/  ISETP.LT.AND P3, PT, R67, 0x158880, !P1 ;  /* 0x001588804300780c */ /* 0x000fe40004f61270 */
[----:B------:R-:W-:Y:S02]  /*31c0*/  CS2R R20, SRZ ;  /* 0x0000000000147805 */ /* 0x000fe4000001ff00 */
[----:B------:R-:W-:-:S09]  /*31d0*/  CS2R R22, SRZ ;  /* 0x0000000000167805 */ /* 0x000fd2000001ff00 */
[----:B------:R0:W2:Y:S01]  /*31e0*/  @P3 LDG.E.EL.128 R20, desc[UR4][R2.64+-0x100] ;  /* 0xffff000402143981 */ /* 0x0000a2000c2e1d00 */
[----:B------:R-:W-:Y:S01]  /*31f0*/  ISETP.GT.AND P6, PT, R6, 0xdf, PT ;  /* 0x000000df0600780c */ /* 0x000fe20003fc4270 */
[----:B------:R-:W-:Y:S01]  /*3200*/  @!P4 FMUL R31, R31, 16777216 ;  /* 0x4b8000001f1fc820 */ /* 0x000fe20000400000 */
[----:B------:R-:W-:Y:S02]  /*3210*/  @!P4 FMUL R36, R36, 16777216 ;  /* 0x4b8000002424c820 */ /* 0x000fe40000400000 */
[----:B------:R-:W-:Y:S02]  /*3220*/  @P5 FSEL R17, R41, RZ, P6 ;  /* 0x000000ff29115208 */ /* 0x000fe40003000000 */
[----:B------:R-:W-:Y:S01]  /*3230*/  @P5 FSEL R16, R43, RZ, P6 ;  /* 0x000000ff2b105208 */ /* 0x000fe20003000000 */
[----:B0-----:R-:W0:Y:S01]  /*3240*/  LDC.64 R2, c[0x0][0x240] ;  /* 0x00009000ff027b82 */ /* 0x001e220000000a00 */
[----:B------:R-:W-:Y:S02]  /*3250*/  P2R R24, PR, RZ, 0x4 ;  /* 0x00000004ff187803 */ /* 0x000fe40000000000 */
[----:B------:R-:W-:-:S02]  /*3260*/  @P5 FSEL R18, R42, RZ, P6 ;  /* 0x000000ff2a125208 */ /* 0x000fc40003000000 */
[----:B------:R-:W-:Y:S02]  /*3270*/  @P5 FSEL R19, R40, RZ, P6 ;  /* 0x000000ff28135208 */ /* 0x000fe40003000000 */
[----:B------:R-:W-:Y:S02]  /*3280*/  P2R R10, PR, RZ, 0x1 ;  /* 0x00000001ff0a7803 */ /* 0x000fe40000000000 */
[----:B------:R-:W-:Y:S02]  /*3290*/  CS2R R26, SRZ ;  /* 0x00000000001a7805 */ /* 0x000fe4000001ff00 */
[----:B--2---:R-:W-:-:S05]  /*32a0*/  SEL R20, R20, RZ, P3 ;  /* 0x000000ff14147207 */ /* 0x004fca0001800000 */
[----:B------:R-:W-:-:S04]  /*32b0*/  FADD R20, R20, 0.0010000000474974513054 ;  /* 0x3a83126f14147421 */ /* 0x000fc80000000000 */
[----:B------:R-:W1:Y:S01]  /*32c0*/  MUFU.SQRT R37, R20 ;  /* 0x0000001400257308 */ /* 0x000e620000002000 */
[----:B------:R-:W-:Y:S02]  /*32d0*/  SEL R21, R21, RZ, P3 ;  /* 0x000000ff15157207 */ /* 0x000fe40001800000 */
[----:B------:R-:W-:Y:S02]  /*32e0*/  SEL R22, R22, RZ, P3 ;  /* 0x000000ff16167207 */ /* 0x000fe40001800000 */
[----:B------:R-:W-:Y:S01]  /*32f0*/  SEL R23, R23, RZ, P3 ;  /* 0x000000ff17177207 */ /* 0x000fe20001800000 */
[----:B------:R-:W-:Y:S02]  /*3300*/  FADD R21, R21, 0.0010000000474974513054 ;  /* 0x3a83126f15157421 */ /* 0x000fe40000000000 */
[----:B------:R-:W-:Y:S02]  /*3310*/  FADD R22, R22, 0.0010000000474974513054 ;  /* 0x3a83126f16167421 */ /* 0x000fe40000000000 */
[----:B------:R-:W2:Y:S01]  /*3320*/  MUFU.SQRT R39, R21 ;  /* 0x0000001500277308 */ /* 0x000ea20000002000 */
[----:B------:R-:W-:Y:S01]  /*3330*/  FADD R23, R23, 0.0010000000474974513054 ;  /* 0x3a83126f17177421 */ /* 0x000fe20000000000 */
[----:B-1----:R-:W-:-:S06]  /*3340*/  FSETP.GT.AND P4, PT, R37, 8.50705917302346158658e+37, PT ;  /* 0x7e8000002500780b */ /* 0x002fcc0003f84000 */
[----:B------:R-:W1:Y:S08]  /*3350*/  MUFU.SQRT R41, R22 ;  /* 0x0000001600297308 */ /* 0x000e700000002000 */
[----:B------:R-:W3:Y:S01]  /*3360*/  MUFU.SQRT R43, R23 ;  /* 0x00000017002b7308 */ /* 0x000ee20000002000 */
[C---:B------:R-:W-:Y:S01]  /*3370*/  FSETP.GEU.AND P2, PT, R37.reuse, 1.175494350822287508e-38, PT ;  /* 0x008000002500780b */ /* 0x040fe20003f4e000 */
[----:B------:R-:W-:Y:S01]  /*3380*/  @P4 FMUL R37, R37, 0.25 ;  /* 0x3e80000025254820 */ /* 0x000fe20000400000 */
[----:B------:R-:W-:-:S02]  /*3390*/  FSEL R38, R66, 1, P4 ;  /* 0x3f80000042267808 */ /* 0x000fc40002000000 */
[----:B--2---:R-:W-:Y:S02]  /*33a0*/  FSETP.GT.AND P4, PT, R39, 8.50705917302346158658e+37, PT ;  /* 0x7e8000002700780b */ /* 0x004fe40003f84000 */
[----:B-1----:R-:W-:Y:S02]  /*33b0*/  FSETP.GT.AND P6, PT, R41, 8.50705917302346158658e+37, PT ;  /* 0x7e8000002900780b */ /* 0x002fe40003fc4000 */
[----:B---3--:R-:W-:Y:S02]  /*33c0*/  FSETP.GT.AND P0, PT, R43, 8.50705917302346158658e+37, PT ;  /* 0x7e8000002b00780b */ /* 0x008fe40003f04000 */
[----:B------:R-:W-:-:S07]  /*33d0*/  FSETP.GEU.AND P5, PT, R39, 1.175494350822287508e-38, PT ;  /* 0x008000002700780b */ /* 0x000fce0003fae000 */
[----:B------:R-:W-:Y:S01]  /*33e0*/  @P4 FMUL R39, R39, 0.25 ;  /* 0x3e80000027274820 */ /* 0x000fe20000400000 */
[C---:B------:R-:W-:Y:S02]  /*33f0*/  FSEL R40, R66.reuse, 1, P4 ;  /* 0x3f80000042287808 */ /* 0x040fe40002000000 */
[C---:B------:R-:W-:Y:S01]  /*3400*/  FSETP.GEU.AND P4, PT, R41.reuse, 1.175494350822287508e-38, PT ;  /* 0x008000002900780b */ /* 0x040fe20003f8e000 */
[----:B------:R-:W-:Y:S01]  /*3410*/  @P6 FMUL R41, R41, 0.25 ;  /* 0x3e80000029296820 */ /* 0x000fe20000400000 */
[----:B------:R-:W-:Y:S01]  /*3420*/  FSEL R42, R66, 1, P6 ;  /* 0x3f800000422a7808 */ /* 0x000fe20003000000 */
[----:B------:R-:W-:Y:S01]  /*3430*/  @!P2 FMUL R37, R37, 16777216 ;  /* 0x4b8000002525a820 */ /* 0x000fe20000400000 */
[C---:B------:R-:W-:Y:S01]  /*3440*/  FSETP.GEU.AND P6, PT, R43.reuse, 1.175494350822287508e-38, PT ;  /* 0x008000002b00780b */ /* 0x040fe20003fce000 */
[----:B------:R-:W-:Y:S01]  /*3450*/  @!P2 FMUL R38, R38, 16777216 ;  /* 0x4b8000002626a820 */ /* 0x000fe20000400000 */
[----:B------:R-:W-:Y:S01]  /*3460*/  FSEL R44, R66, 1, P0 ;  /* 0x3f800000422c7808 */ /* 0x000fe20000000000 */
[----:B------:R-:W-:Y:S01]  /*3470*/  @P0 FMUL R43, R43, 0.25 ;  /* 0x3e8000002b2b0820 */ /* 0x000fe20000400000 */
[----:B------:R-:W-:-:S02]  /*3480*/  ISETP.NE.AND P2, PT, R24, RZ, PT ;  /* 0x000000ff1800720c */ /* 0x000fc40003f45270 */
[----:B------:R-:W-:Y:S02]  /*3490*/  CS2R R20, SRZ ;  /* 0x0000000000147805 */ /* 0x000fe4000001ff00 */
[----:B------:R-:W-:Y:S02]  /*34a0*/  ISETP.NE.AND P0, PT, R10, RZ, PT ;  /* 0x000000ff0a00720c */ /* 0x000fe40003f05270 */
[----:B------:R-:W-:Y:S02]  /*34b0*/  CS2R R22, SRZ ;  /* 0x0000000000167805 */ /* 0x000fe4000001ff00 */
[----:B------:R-:W-:Y:S01]  /*34c0*/  CS2R R24, SRZ ;  /* 0x0000000000187805 */ /* 0x000fe2000001ff00 */
[----:B0-----:R-:W-:-:S03]  /*34d0*/  IMAD.WIDE R10, R6, 0x4, R2 ;  /* 0x00000004060a7825 */ /* 0x001fc600078e0202 */
[----:B------:R-:W2:Y:S04]  /*34e0*/  @P3 LDG.E.EL.128 R20, desc[UR4][R62.64+-0x100] ;  /* 0xffff00043e143981 */ /* 0x000ea8000c2e1d00 */
[----:B------:R-:W3:Y:S01]  /*34f0*/  @P3 LDG.E.EL.128 R24, desc[UR4][R10.64+-0x100] ;  /* 0xffff00040a183981 */ /* 0x000ee2000c2e1d00 */
[----:B------:R-:W-:Y:S01]  /*3500*/  IMAD.WIDE R2, R8, 0x4, R2 ;  /* 0x0000000408027825 */ /* 0x000fe200078e0202 */
[----:B--2---:R-:W-:Y:S02]  /*3510*/  SEL R23, R23, RZ, P3 ;  /* 0x000000ff17177207 */ /* 0x004fe40001800000 */
[----:B---3--:R-:W-:Y:S02]  /*3520*/  SEL R46, R27, RZ, P3 ;  /* 0x000000ff1b2e7207 */ /* 0x008fe40001800000 */
[----:B------:R-:W-:-:S03]  /*3530*/  SEL R22, R22, RZ, P3 ;  /* 0x000000ff16167207 */ /* 0x000fc60001800000 */
[----:B------:R-:W-:Y:S01]  /*3540*/  FADD R45, R23, -R46 ;  /* 0x8000002e172d7221 */ /* 0x000fe20000000000 */
[----:B------:R-:W-:Y:S02]  /*3550*/  SEL R23, R26, RZ, P3 ;  /* 0x000000ff1a177207 */ /* 0x000fe40001800000 */
[----:B------:R-:W-:Y:S02]  /*3560*/  SEL R21, R21, RZ, P3 ;  /* 0x000000ff15157207 */ /* 0x000fe40001800000 */
[----:B------:R-:W-:Y:S01]  /*3570*/  SEL R20, R20, RZ, P3 ;  /* 0x000000ff14147207 */ /* 0x000fe20001800000 */
[----:B------:R-:W-:Y:S01]  /*3580*/  FADD R46, R22, -R23 ;  /* 0x80000017162e7221 */ /* 0x000fe20000000000 */
[----:B------:R-:W-:Y:S02]  /*3590*/  SEL R22, R25, RZ, P3 ;  /* 0x000000ff19167207 */ /* 0x000fe40001800000 */
[----:B------:R-:W-:Y:S02]  /*35a0*/  SEL R11, R24, RZ, P3 ;  /* 0x000000ff180b7207 */ /* 0x000fe40001800000 */
[----:B------:R-:W-:-:S02]  /*35b0*/  CS2R R24, SRZ ;  /* 0x0000000000187805 */ /* 0x000fc4000001ff00 */
[----:B------:R-:W-:Y:S01]  /*35c0*/  CS2R R26, SRZ ;  /* 0x00000000001a7805 */ /* 0x000fe2000001ff00 */
[----:B------:R-:W-:Y:S01]  /*35d0*/  FADD R47, R21, -R22 ;  /* 0x80000016152f7221 */ /* 0x000fe20000000000 */
[----:B------:R-:W-:Y:S01]  /*35e0*/  CS2R R22, SRZ ;  /* 0x0000000000167805 */ /* 0x000fe2000001ff00 */
[----:B------:R-:W-:Y:S01]  /*35f0*/  FADD R10, R20, -R11 ;  /* 0x8000000b140a7221 */ /* 0x000fe20000000000 */
[----:B------:R-:W-:Y:S02]  /*3600*/  CS2R R20, SRZ ;  /* 0x0000000000147805 */ /* 0x000fe4000001ff00 */
[----:B------:R-:W2:Y:S04]  /*3610*/  @P0 LDG.E.EL.128 R24, desc[UR4][R2.64+-0x100] ;  /* 0xffff000402180981 */ /* 0x000ea8000c2e1d00 */
[----:B------:R-:W3:Y:S01]  /*3620*/  @P0 LDG.E.EL.128 R20, desc[UR4][R60.64+-0x100] ;  /* 0xffff00043c140981 */ /* 0x000ee2000c2e1d00 */
[----:B------:R-:W-:Y:S01]  /*3630*/  @!P5 FMUL R39, R39, 16777216 ;  /* 0x4b8000002727d820 */ /* 0x000fe20000400000 */
[----:B------:R-:W-:Y:S01]  /*3640*/  @!P4 FMUL R41, R41, 16777216 ;  /* 0x4b8000002929c820 */ /* 0x000fe20000400000 */
[----:B------:R-:W0:Y:S08]  /*3650*/  MUFU.RCP R32, R32 ;  /* 0x0000002000207308 */ /* 0x000e300000001000 */
[----:B------:R-:W1:Y:S01]  /*3660*/  MUFU.RCP R39, R39 ;  /* 0x0000002700277308 */ /* 0x000e620000001000 */
[----:B------:R-:W-:-:S07]  /*3670*/  @!P5 FMUL R40, R40, 16777216 ;  /* 0x4b8000002828d820 */ /* 0x000fce0000400000 */
[----:B------:R-:W4:Y:S08]  /*3680*/  MUFU.RCP R31, R31 ;  /* 0x0000001f001f7308 */ /* 0x000f300000001000 */
[----:B------:R-:W-:Y:S01]  /*3690*/  MUFU.RCP R41, R41 ;  /* 0x0000002900297308 */ /* 0x000fe20000001000 */
[----:B------:R-:W-:Y:S01]  /*36a0*/  @!P4 FMUL R42, R42, 16777216 ;  /* 0x4b8000002a2ac820 */ /* 0x000fe20000400000 */
[----:B0-----:R-:W-:Y:S01]  /*36b0*/  FMUL R35, R32, R35 ;  /* 0x0000002320237220 */ /* 0x001fe20000400000 */
[----:B-1----:R-:W-:Y:S01]  /*36c0*/  FMUL R40, R39, R40 ;  /* 0x0000002827287220 */ /* 0x002fe20000400000 */
[----:B------:R-:W-:Y:S01]  /*36d0*/  @!P6 FMUL R43, R43, 16777216 ;  /* 0x4b8000002b2be820 */ /* 0x000fe20000400000 */
[----:B----4-:R-:W-:-:S02]  /*36e0*/  FMUL R36, R31, R36 ;  /* 0x000000241f247220 */ /* 0x010fc40000400000 */
[----:B------:R-:W-:Y:S01]  /*36f0*/  FMUL R47, R40, R47 ;  /* 0x0000002f282f7220 */ /* 0x000fe20000400000 */
[----:B------:R-:W0:Y:S08]  /*3700*/  MUFU.RCP R0, R0 ;  /* 0x0000000000007308 */ /* 0x000e300000001000 */
[----:B------:R-:W-:Y:S01]  /*3710*/  MUFU.RCP R43, R43 ;  /* 0x0000002b002b7308 */ /* 0x000fe20000001000 */
[----:B------:R-:W-:Y:S01]  /*3720*/  @!P6 FMUL R44, R44, 16777216 ;  /* 0x4b8000002c2ce820 */ /* 0x000fe20000400000 */
[----:B0-----:R-:W-:Y:S01]  /*3730*/  FMUL R33, R0, R33 ;  /* 0x0000002100217220 */ /* 0x001fe20000400000 */
[----:B--2---:R-:W-:-:S02]  /*3740*/  SEL R3, R24, RZ, P0 ;  /* 0x000000ff18037207 */ /* 0x004fc40000000000 */
[----:B---3--:R-:W-:-:S05]  /*3750*/  SEL R20, R20, RZ, P0 ;  /* 0x000000ff14147207 */ /* 0x008fca0000000000 */
[----:B------:R-:W-:Y:S02]  /*3760*/  FADD R2, R20, -R3 ;  /* 0x8000000314027221 */ /* 0x000fe40000000000 */
[----:B------:R-:W0:Y:S01]  /*3770*/  MUFU.RCP R3, R4 ;  /* 0x0000000400037308 */ /* 0x000e220000001000 */
[----:B------:R-:W-:Y:S02]  /*3780*/  SEL R11, R26, RZ, P0 ;  /* 0x000000ff1a0b7207 */ /* 0x000fe40000000000 */
[----:B------:R-:W-:Y:S02]  /*3790*/  SEL R22, R22, RZ, P0 ;  /* 0x000000ff16167207 */ /* 0x000fe40000000000 */
[----:B------:R-:W-:Y:S02]  /*37a0*/  SEL R26, R25, RZ, P0 ;  /* 0x000000ff191a7207 */ /* 0x000fe40000000000 */
[----:B------:R-:W-:Y:S01]  /*37b0*/  SEL R21, R21, RZ, P0 ;  /* 0x000000ff15157207 */ /* 0x000fe20000000000 */
[----:B------:R-:W-:-:S04]  /*37c0*/  FADD R22, R22, -R11 ;  /* 0x8000000b16167221 */ /* 0x000fc80000000000 */
[----:B------:R-:W-:Y:S01]  /*37d0*/  FADD R21, R21, -R26 ;  /* 0x8000001a15157221 */ /* 0x000fe20000000000 */
[----:B0-----:R-:W-:Y:S01]  /*37e0*/  FMUL R34, R3, R34 ;  /* 0x0000002203227220 */ /* 0x001fe20000400000 */
[----:B------:R-:W-:Y:S01]  /*37f0*/  FMUL R3, R41, R42 ;  /* 0x0000002a29037220 */ /* 0x000fe20000400000 */
[----:B------:R-:W-:Y:S01]  /*3800*/  FMUL R42, R35, R22 ;  /* 0x00000016232a7220 */ /* 0x000fe20000400000 */
[----:B------:R-:W0:Y:S01]  /*3810*/  LDC.64 R40, c[0x0][0x250] ;  /* 0x00009400ff287b82 */ /* 0x000e220000000a00 */
[----:B------:R-:W-:-:S07]  /*3820*/  FMUL R31, R34, R21 ;  /* 0x00000015221f7220 */ /* 0x000fce0000400000 */
[----:B------:R-:W1:Y:S01]  /*3830*/  LDC.64 R34, c[0x0][0x258] ;  /* 0x00009600ff227b82 */ /* 0x000e620000000a00 */
[----:B------:R-:W-:Y:S02]  /*3840*/  SEL R48, R27, RZ, P0 ;  /* 0x000000ff1b307207 */ /* 0x000fe40000000000 */
[----:B------:R-:W-:Y:S01]  /*3850*/  SEL R23, R23, RZ, P0 ;  /* 0x000000ff17177207 */ /* 0x000fe20000000000 */
[----:B------:R-:W-:-:S04]  /*3860*/  FMUL R20, R43, R44 ;  /* 0x0000002c2b147220 */ /* 0x000fc80000400000 */
[----:B------:R-:W-:Y:S01]  /*3870*/  FADD R23, R23, -R48 ;  /* 0x8000003017177221 */ /* 0x000fe20000000000 */
[----:B------:R-:W-:Y:S01]  /*3880*/  FMUL R45, R20, R45 ;  /* 0x0000002d142d7220 */ /* 0x000fe20000400000 */
[----:B------:R-:W-:Y:S01]  /*3890*/  FMUL R4, R33, R2 ;  /* 0x0000000221047220 */ /* 0x000fe20000400000 */
[----:B------:R-:W-:Y:S01]  /*38a0*/  FMUL R0, R3, R46 ;  /* 0x0000002e03007220 */ /* 0x000fe20000400000 */
[----:B------:R-:W-:Y:S01]  /*38b0*/  FMUL R44, R36, R23 ;  /* 0x00000017242c7220 */ /* 0x000fe20000400000 */
[----:B------:R-:W-:Y:S02]  /*38c0*/  CS2R R20, SRZ ;  /* 0x0000000000147805 */ /* 0x000fe4000001ff00 */
[----:B------:R-:W-:Y:S02]  /*38d0*/  CS2R R22, SRZ ;  /* 0x0000000000167805 */ /* 0x000fe4000001ff00 */
[----:B------:R-:W-:Y:S01]  /*38e0*/  CS2R R24, SRZ ;  /* 0x0000000000187805 */ /* 0x000fe2000001ff00 */
[----:B0-----:R-:W-:Y:S01]  /*38f0*/  IMAD.WIDE R32, R6, 0x4, R40 ;  /* 0x0000000406207825 */ /* 0x001fe200078e0228 */
[----:B------:R-:W-:-:S04]  /*3900*/  CS2R R26, SRZ ;  /* 0x00000000001a7805 */ /* 0x000fc8000001ff00 */
[----:B------:R0:W2:Y:S01]  /*3910*/  @P3 LDG.E.EL.128 R20, desc[UR4][R32.64+-0x100] ;  /* 0xffff000420143981 */ /* 0x0000a2000c2e1d00 */
[----:B-1----:R-:W-:-:S04]  /*3920*/  IMAD.WIDE R2, R8, 0x4, R34 ;  /* 0x0000000408027825 */ /* 0x002fc800078e0222 */
[----:B------:R-:W-:-:S05]  /*3930*/  IMAD.WIDE R34, R6, 0x4, R34 ;  /* 0x0000000406227825 */ /* 0x000fca00078e0222 */
[----:B------:R1:W3:Y:S01]  /*3940*/  @P3 LDG.E.EL.128 R24, desc[UR4][R34.64+-0x100] ;  /* 0xffff000422183981 */ /* 0x0002e2000c2e1d00 */
[----:B------:R-:W4:Y:S01]  /*3950*/  MUFU.RCP R11, R37 ;  /* 0x00000025000b7308 */ /* 0x000f220000001000 */
[----:B0-----:R-:W-:Y:S01]  /*3960*/  CS2R R32, SRZ ;  /* 0x0000000000207805 */ /* 0x001fe2000001ff00 */
[----:B------:R-:W-:Y:S01]  /*3970*/  IMAD.WIDE R40, R8, 0x4, R40 ;  /* 0x0000000408287825 */ /* 0x000fe200078e0228 */
[----:B-1----:R-:W-:-:S03]  /*3980*/  CS2R R34, SRZ ;  /* 0x0000000000227805 */ /* 0x002fc6000001ff00 */
[----:B----4-:R-:W-:Y:S01]  /*3990*/  FMUL R11, R11, R38 ;  /* 0x000000260b0b7220 */ /* 0x010fe20000400000 */
[----:B------:R-:W-:Y:S02]  /*39a0*/  CS2R R38, SRZ ;  /* 0x0000000000267805 */ /* 0x000fe4000001ff00 */
[----:B------:R-:W4:Y:S01]  /*39b0*/  @P0 LDG.E.EL.128 R32, desc[UR4][R40.64+-0x100] ;  /* 0xffff000428200981 */ /* 0x000f22000c2e1d00 */
[----:B--2---:R-:W-:Y:S02]  /*39c0*/  SEL R36, R23, RZ, P3 ;  /* 0x000000ff17247207 */ /* 0x004fe40001800000 */
[----:B---3--:R-:W-:-:S05]  /*39d0*/  SEL R23, R27, RZ, P3 ;  /* 0x000000ff1b177207 */ /* 0x008fca0001800000 */
[----:B------:R-:W-:Y:S01]  /*39e0*/  FFMA R23, R36, R45, R23 ;  /* 0x0000002d24177223 */ /* 0x000fe20000000017 */
[----:B------:R-:W-:-:S06]  /*39f0*/  CS2R R36, SRZ ;  /* 0x0000000000247805 */ /* 0x000fcc000001ff00 */
[----:B------:R0:W2:Y:S01]  /*3a00*/  @P0 LDG.E.EL.128 R36, desc[UR4][R2.64+-0x100] ;  /* 0xffff000402240981 */ /* 0x0000a2000c2e1d00 */
[----:B------:R-:W-:Y:S02]  /*3a10*/  SEL R27, R22, RZ, P3 ;  /* 0x000000ff161b7207 */ /* 0x000fe40001800000 */
[----:B------:R-:W-:Y:S02]  /*3a20*/  SEL R22, R21, RZ, P3 ;  /* 0x000000ff15167207 */ /* 0x000fe40001800000 */
[----:B------:R-:W-:Y:S02]  /*3a30*/  SEL R25, R25, RZ, P3 ;  /* 0x000000ff19197207 */ /* 0x000fe40001800000 */
[----:B----4-:R-:W-:Y:S02]  /*3a40*/  SEL R21, R34, RZ, P0 ;  /* 0x000000ff22157207 */ /* 0x010fe40000000000 */
[----:B------:R-:W-:Y:S01]  /*3a50*/  SEL R35, R35, RZ, P0 ;  /* 0x000000ff23237207 */ /* 0x000fe20000000000 */
[----:B------:R-:W-:Y:S01]  /*3a60*/  FFMA R47, R22, R47, R25 ;  /* 0x0000002f162f7223 */ /* 0x000fe20000000019 */
[----:B0-----:R-:W-:Y:S01]  /*3a70*/  SEL R3, R20, RZ, P3 ;  /* 0x000000ff14037207 */ /* 0x001fe20001800000 */
[----:B------:R-:W-:Y:S01]  /*3a80*/  FMUL R10, R11, R10 ;  /* 0x0000000a0b0a7220 */ /* 0x000fe20000400000 */
[----:B------:R-:W-:-:S02]  /*3a90*/  SEL R24, R24, RZ, P3 ;  /* 0x000000ff18187207 */ /* 0x000fc40001800000 */
[----:B------:R-:W-:-:S03]  /*3aa0*/  SEL R26, R26, RZ, P3 ;  /* 0x000000ff1a1a7207 */ /* 0x000fc60001800000 */
[----:B------:R-:W-:Y:S01]  /*3ab0*/  FFMA R10, R3, R10, R24 ;  /* 0x0000000a030a7223 */ /* 0x000fe20000000018 */
[----:B------:R-:W-:Y:S01]  /*3ac0*/  SHF.R.U32.HI R11, RZ, 0x8, R9 ;  /* 0x00000008ff0b7819 */ /* 0x000fe20000011609 */
[----:B------:R-:W0:Y:S01]  /*3ad0*/  LDC.64 R2, c[0x0][0x2b0] ;  /* 0x0000ac00ff027b82 */ /* 0x000e220000000a00 */
[----:B------:R-:W-:Y:S02]  /*3ae0*/  ISETP.GE.AND P5, PT, R8, 0x40, PT ;  /* 0x000000400800780c */ /* 0x000fe40003fa6270 */
[----:B------:R-:W-:Y:S01]  /*3af0*/  LOP3.LUT R11, R11, 0x1, RZ, 0xc0, !PT ;  /* 0x000000010b0b7812 */ /* 0x000fe200078ec0ff */
[----:B------:R-:W-:Y:S01]  /*3b00*/  FFMA R0, R27, R0, R26 ;  /* 0x000000001b007223 */ /* 0x000fe2000000001a */
[----:B------:R-:W-:Y:S02]  /*3b10*/  ISETP.GE.AND P4, PT, R67, 0x158880, PT ;  /* 0x001588804300780c */ /* 0x000fe40003f86270 */
[----:B------:R-:W-:Y:S01]  /*3b20*/  ISETP.GE.AND P6, PT, R6, 0x40, PT ;  /* 0x000000400600780c */ /* 0x000fe20003fc6270 */
[----:B0-----:R-:W-:Y:S01]  /*3b30*/  IMAD.WIDE R2, R7, 0x4, R2 ;  /* 0x0000000407027825 */ /* 0x001fe200078e0202 */
[----:B--2---:R-:W-:-:S02]  /*3b40*/  SEL R38, R38, RZ, P0 ;  /* 0x000000ff26267207 */ /* 0x004fc40000000000 */
[----:B------:R-:W-:Y:S02]  /*3b50*/  SEL R22, R39, RZ, P0 ;  /* 0x000000ff27167207 */ /* 0x000fe40000000000 */
[----:B------:R-:W-:Y:S01]  /*3b60*/  SEL R36, R36, RZ, P0 ;  /* 0x000000ff24247207 */ /* 0x000fe20000000000 */
[----:B------:R-:W-:Y:S01]  /*3b70*/  FFMA R42, R21, R42, R38 ;  /* 0x0000002a152a7223 */ /* 0x000fe20000000026 */
[----:B------:R-:W-:Y:S01]  /*3b80*/  SEL R21, R32, RZ, P0 ;  /* 0x000000ff20157207 */ /* 0x000fe20000000000 */
[----:B------:R-:W-:Y:S01]  /*3b90*/  FFMA R44, R35, R44, R22 ;  /* 0x0000002c232c7223 */ /* 0x000fe20000000016 */
[----:B------:R-:W-:Y:S02]  /*3ba0*/  SEL R22, R33, RZ, P0 ;  /* 0x000000ff21167207 */ /* 0x000fe40000000000 */
[----:B------:R-:W-:Y:S01]  /*3bb0*/  SEL R37, R37, RZ, P0 ;  /* 0x000000ff25257207 */ /* 0x000fe20000000000 */
[----:B------:R-:W-:-:S04]  /*3bc0*/  FFMA R4, R21, R4, R36 ;  /* 0x0000000415047223 */ /* 0x000fc80000000024 */
[----:B------:R-:W-:Y:S01]  /*3bd0*/  FFMA R31, R22, R31, R37 ;  /* 0x0000001f161f7223 */ /* 0x000fe20000000025 */
[----:B------:R-:W-:-:S04]  /*3be0*/  FSETP.GEU.AND P0, PT, R4, RZ, PT ;  /* 0x000000ff0400720b */ /* 0x000fc80003f0e000 */
[----:B------:R-:W-:Y:S02]  /*3bf0*/  @!P2 FSEL R12, R4, RZ, P0 ;  /* 0x000000ff040ca208 */ /* 0x000fe40000000000 */
[C---:B------:R-:W-:Y:S02]  /*3c00*/  FSETP.GEU.AND P0, PT, R31.reuse, RZ, PT ;  /* 0x000000ff1f00720b */ /* 0x040fe40003f0e000 */
[----:B------:R-:W-:Y:S02]  /*3c10*/  FSETP.GEU.AND P3, PT, R42, RZ, PT ;  /* 0x000000ff2a00720b */ /* 0x000fe40003f6e000 */
[----:B------:R-:W-:Y:S02]  /*3c20*/  @!P2 FSEL R13, R31, RZ, P0 ;  /* 0x000000ff1f0da208 */ /* 0x000fe40000000000 */
[----:B------:R-:W-:Y:S02]  /*3c30*/  FSETP.GEU.AND P0, PT, R44, RZ, PT ;  /* 0x000000ff2c00720b */ /* 0x000fe40003f0e000 */
[----:B------:R-:W-:-:S02]  /*3c40*/  @!P2 FSEL R14, R42, RZ, P3 ;  /* 0x000000ff2a0ea208 */ /* 0x000fc40001800000 */
[----:B------:R-:W-:Y:S02]  /*3c50*/  FSETP.GEU.AND P3, PT, R10, RZ, PT ;  /* 0x000000ff0a00720b */ /* 0x000fe40003f6e000 */
[----:B------:R-:W-:Y:S02]  /*3c60*/  @!P2 FSEL R15, R44, RZ, P0 ;  /* 0x000000ff2c0fa208 */ /* 0x000fe40000000000 */
[----:B------:R-:W-:Y:S02]  /*3c70*/  FSETP.GEU.AND P2, PT, R47, RZ, PT ;  /* 0x000000ff2f00720b */ /* 0x000fe40003f4e000 */
[----:B------:R-:W-:Y:S02]  /*3c80*/  @!P1 FSEL R16, R10, RZ, P3 ;  /* 0x000000ff0a109208 */ /* 0x000fe40001800000 */
[--C-:B------:R-:W-:Y:S02]  /*3c90*/  SHF.R.U32.HI R4, RZ, 0xa, R9.reuse ;  /* 0x0000000aff047819 */ /* 0x100fe40000011609 */
[----:B------:R-:W-:-:S02]  /*3ca0*/  SHF.R.U32.HI R10, RZ, 0x9, R9 ;  /* 0x00000009ff0a7819 */ /* 0x000fc40000011609 */
[----:B------:R-:W-:Y:S02]  /*3cb0*/  @!P1 FSEL R17, R47, RZ, P2 ;  /* 0x000000ff2f119208 */ /* 0x000fe40001000000 */
[----:B------:R-:W-:Y:S02]  /*3cc0*/  ISETP.NE.U32.AND P3, PT, R11, 0x1, PT ;  /* 0x000000010b00780c */ /* 0x000fe40003f65070 */
[----:B------:R-:W-:Y:S02]  /*3cd0*/  FSETP.GEU.AND P2, PT, R23, RZ, PT ;  /* 0x000000ff1700720b */ /* 0x000fe40003f4e000 */
[----:B------:R-:W-:Y:S02]  /*3ce0*/  LOP3.LUT R4, R4, 0x1, RZ, 0xc0, !PT ;  /* 0x0000000104047812 */ /* 0x000fe400078ec0ff */
[----:B------:R-:W-:Y:S02]  /*3cf0*/  LOP3.LUT R11, R10, 0x1, RZ, 0xc0, !PT ;  /* 0x000000010a0b7812 */ /* 0x000fe400078ec0ff */
[----:B------:R-:W-:-:S02]  /*3d00*/  SHF.R.U32.HI R10, RZ, 0xb, R9 ;  /* 0x0000000bff0a7819 */ /* 0x000fc40000011609 */
[----:B------:R-:W-:Y:S02]  /*3d10*/  @!P1 FSEL R19, R23, RZ, P2 ;  /* 0x000000ff17139208 */ /* 0x000fe40001000000 */
[----:B------:R-:W-:Y:S02]  /*3d20*/  ISETP.NE.U32.AND P0, PT, R4, 0x1, PT ;  /* 0x000000010400780c */ /* 0x000fe40003f05070 */
[----:B------:R-:W-:Y:S02]  /*3d30*/  ISETP.NE.U32.AND P2, PT, R11, 0x1, PT ;  /* 0x000000010b00780c */ /* 0x000fe40003f45070 */
[----:B------:R-:W-:Y:S02]  /*3d40*/  SHF.R.U32.HI R4, RZ, 0xf, R9 ;  /* 0x0000000fff047819 */ /* 0x000fe40000011609 */
[----:B------:R-:W-:Y:S02]  /*3d50*/  LOP3.LUT R10, R10, 0x1, RZ, 0xc0, !PT ;  /* 0x000000010a0a7812 */ /* 0x000fe400078ec0ff */
[----:B------:R-:W-:-:S02]  /*3d60*/  @!P5 FSEL R13, R30, RZ, P2 ;  /* 0x000000ff1e0dd208 */ /* 0x000fc40001000000 */
[----:B------:R-:W-:Y:S02]  /*3d70*/  LOP3.LUT R4, R4, 0x1, RZ, 0xc0, !PT ;  /* 0x0000000104047812 */ /* 0x000fe400078ec0ff */
[----:B------:R-:W-:Y:S02]  /*3d80*/  ISETP.NE.U32.AND P2, PT, R10, 0x1, PT ;  /* 0x000000010a00780c */ /* 0x000fe40003f45070 */
[----:B------:R-:W-:Y:S02]  /*3d90*/  @!P5 FSEL R14, R28, RZ, P0 ;  /* 0x000000ff1c0ed208 */ /* 0x000fe40000000000 */
[----:B------:R-:W-:Y:S02]  /*3da0*/  ISETP.GE.AND P0, PT, R7, 0x158880, PT ;  /* 0x001588800700780c */ /* 0x000fe40003f06270 */
[----:B------:R-:W-:Y:S02]  /*3db0*/  @!P5 FSEL R12, R29, RZ, P3 ;  /* 0x000000ff1d0cd208 */ /* 0x000fe40001800000 */
[----:B------:R-:W-:-:S02]  /*3dc0*/  ISETP.NE.U32.AND P3, PT, R4, 0x1, PT ;  /* 0x000000010400780c */ /* 0x000fc40003f65070 */
[----:B------:R-:W-:Y:S02]  /*3dd0*/  @!P5 FSEL R15, R5, RZ, P2 ;  /* 0x000000ff050fd208 */ /* 0x000fe40001000000 */
[--C-:B------:R-:W-:Y:S02]  /*3de0*/  SHF.R.U32.HI R4, RZ, 0xe, R9.reuse ;  /* 0x0000000eff047819 */ /* 0x100fe40000011609 */
[--C-:B------:R-:W-:Y:S02]  /*3df0*/  SHF.R.U32.HI R5, RZ, 0xc, R9.reuse ;  /* 0x0000000cff057819 */ /* 0x100fe40000011609 */
[----:B------:R-:W-:Y:S02]  /*3e00*/  SHF.R.U32.HI R9, RZ, 0xd, R9 ;  /* 0x0000000dff097819 */ /* 0x000fe40000011609 */
[----:B------:R-:W-:Y:S02]  /*3e10*/  FSETP.GEU.AND P2, PT, R0, RZ, PT ;  /* 0x000000ff0000720b */ /* 0x000fe40003f4e000 */
[----:B------:R-:W-:-:S02]  /*3e20*/  LOP3.LUT R4, R4, 0x1, RZ, 0xc0, !PT ;  /* 0x0000000104047812 */ /* 0x000fc400078ec0ff */
[----:B------:R-:W-:Y:S02]  /*3e30*/  LOP3.LUT R5, R5, 0x1, RZ, 0xc0, !PT ;  /* 0x0000000105057812 */ /* 0x000fe400078ec0ff */
[----:B------:R-:W-:Y:S02]  /*3e40*/  LOP3.LUT R9, R9, 0x1, RZ, 0xc0, !PT ;  /* 0x0000000109097812 */ /* 0x000fe400078ec0ff */
[----:B------:R-:W-:Y:S01]  /*3e50*/  @!P1 FSEL R18, R0, RZ, P2 ;  /* 0x000000ff00129208 */ /* 0x000fe20001000000 */
[----:B------:R0:W-:Y:S01]  /*3e60*/  @!P0 STG.E.128 desc[UR4][R2.64], R12 ;  /* 0x0000000c02008986 */ /* 0x0001e2000c101d04 */
[----:B------:R-:W-:Y:S02]  /*3e70*/  ISETP.NE.U32.AND P1, PT, R4, 0x1, PT ;  /* 0x000000010400780c */ /* 0x000fe40003f25070 */
[----:B------:R-:W-:Y:S02]  /*3e80*/  ISETP.NE.U32.AND P5, PT, R5, 0x1, PT ;  /* 0x000000010500780c */ /* 0x000fe40003fa5070 */
[----:B------:R-:W-:-:S02]  /*3e90*/  ISETP.NE.U32.AND P2, PT, R9, 0x1, PT ;  /* 0x000000010900780c */ /* 0x000fc40003f45070 */
[----:B------:R-:W-:Y:S02]  /*3ea0*/  @!P6 FSEL R19, R53, RZ, P3 ;  /* 0x000000ff3513e208 */ /* 0x000fe40001800000 */
[----:B------:R-:W-:Y:S02]  /*3eb0*/  @!P6 FSEL R16, R52, RZ, P5 ;  /* 0x000000ff3410e208 */ /* 0x000fe40002800000 */
[----:B------:R-:W-:Y:S02]  /*3ec0*/  @!P6 FSEL R17, R51, RZ, P2 ;  /* 0x000000ff3311e208 */ /* 0x000fe40001000000 */
[----:B------:R-:W-:Y:S01]  /*3ed0*/  @!P6 FSEL R18, R50, RZ, P1 ;  /* 0x000000ff3212e208 */ /* 0x000fe20000800000 */
[----:B0-----:R-:W-:Y:S06]  /*3ee0*/  @P4 EXIT ;  /* 0x000000000000494d */ /* 0x001fec0003800000 */
[----:B------:R-:W-:Y:S01]  /*3ef0*/  STG.E.128 desc[UR4][R2.64+0x800], R16 ;  /* 0x0008001002007986 */ /* 0x000fe2000c101d04 */
[----:B------:R-:W-:Y:S05]  /*3f00*/  EXIT ;  /* 0x000000000000794d */ /* 0x000fea0003800000 */
.L_x_0:
[----:B------:R-:W-:-:S00]  /*3f10*/  BRA `(.L_x_0) ;  /* 0xfffffffc00fc7947 */ /* 0x000fc0000383ffff */
[----:B------:R-:W-:-:S00]  /*3f20*/  NOP ;  /* 0x0000000000007918 */ /* 0x000fc00000000000 */
        /* <DEDUP_REMOVED lines=13> */
.L_x_1:


//--------------------- .nv.global.init           --------------------------
	.section	.nv.global.init,"aw",@progbits
.nv.global.init:
	.type		_$_str,@object
	.size		_$_str,(_$_str_$_2 - _$_str)
_$_str:
        /*0000*/ 	.byte	0x5f, 0x5f, 0x43, 0x55, 0x44, 0x41, 0x5f, 0x46, 0x54, 0x5a, 0x00
	.type		_$_str_$_2,@object
	.size		_$_str_$_2,(.L_1 - _$_str_$_2)
_$_str_$_2:
        /*000b*/ 	.byte	0x5f, 0x5f, 0x43, 0x55, 0x44, 0x41, 0x5f, 0x50, 0x52, 0x45, 0x43, 0x5f, 0x53, 0x51, 0x52, 0x54
        /*001b*/ 	.byte	0x00
.L_1:


//--------------------- .nv.constant0.triton_poi_fused_cat_31 --------------------------
	.section	.nv.constant0.triton_poi_fused_cat_31,"a",@progbits
	.sectionflags	@""
	.align	4
.nv.constant0.triton_poi_fused_cat_31:
	.zero		700
